	.target	sm_100a

	.elftype	@"ET_EXEC"


//--------------------- .note.nv.tkinfo           --------------------------
	.section	.note.nv.tkinfo,"",@"SHT_NOTE"
	.sectionflags	@"SHF_NOTE_NV_TKINFO"
	.tkinfo
        /*0018*/ 	.word	0x00000002
        /*0030*/ 	.string	""
        /*0030*/ 	.string	"ptxas"
        /*0030*/ 	.string	"Cuda compilation tools, release 13.0, V13.0.88"
        /*0030*/ 	.string	"Build cuda_13.0.r13.0/compiler.36424714_0"
        /*0030*/ 	.string	"-arch sm_100a -m 64 "



//--------------------- .note.nv.cuinfo           --------------------------
	.section	.note.nv.cuinfo,"",@"SHT_NOTE"
	.sectionflags	@"SHF_NOTE_NV_CUINFO"
        /*0018*/ 	.short	0x0002
        /*001a*/ 	.short	0x0064
        /*001c*/ 	.short	0x0082
	.zero		2


//--------------------- .nv.info                  --------------------------
	.section	.nv.info,"",@"SHT_CUDA_INFO"
	.align	4


	//----- nvinfo : EIATTR_REGCOUNT
	.align		4
        /*0000*/ 	.byte	0x04, 0x2f
        /*0002*/ 	.short	(.L_19 - .L_18)
	.align		4
.L_18:
        /*0004*/ 	.word	index@(_ZN7cutlass13device_kernelINS_4gemm6kernel13GemmUniversalIN4cute5tupleIJiiiiEEENS1_10collective13CollectiveMmaINS1_35MainloopSm100TmaUmmaWarpSpecializedILi8ELi2ELi4ENS5_IJNS4_1CILi2EEENSA_ILi1EEESC_EEEEENS5_IJNSA_ILi256EEENSA_ILi128EEENSA_ILi64EEEEEENS_10bfloat16_tENS5_IJlSC_lEEESJ_SK_NS4_8TiledMMAINS4_8MMA_AtomIJNS4_26SM100_MMA_F16BF16_2x1SM_SSISJ_SJ_fLi256ELi128ELNS4_4UMMA5MajorE0ELSP_0ELNSO_7ScaleInE0ELSQ_0EEEEEENS4_6LayoutINS5_IJSC_SC_SC_EEENS5_IJNSA_ILi0EEESV_SV_EEEEENS5_IJNS4_10UnderscoreESY_SY_EEEEENS4_18SM100_TMA_2SM_LOADENS4_14ComposedLayoutINS4_7SwizzleILi3ELi4ELi3EEENS4_18smem_ptr_flag_bitsILi16EEENST_INS5_IJNSA_ILi8EEESH_EEENS5_IJSH_SC_EEEEEEEvNS4_8identityES11_S1B_vS1C_EENS_8epilogue10collective18CollectiveEpilogueINS1E_23Sm100TmaWarpSpecializedILi4ELi2ELi32ELb1ELb0EEEJNS5_IJSG_SG_SH_EEENS5_IJNST_ISG_SC_EENST_INSA_ILi32EEESC_EEEEESJ_SK_SJ_SK_NS1E_6fusion15FusionCallbacksIS1I_NS1O_23LinCombPerRowBiasEltActINS1E_6thread4ReLuESJ_fSJ_SJ_fLi8ELNS_15FloatRoundStyleE2EEES1J_S1N_JEEENS4_5SM1004TMEM4LOAD26SM100_TMEM_LOAD_32dp32b32xENS4_13SM90_TMA_LOADENS12_INS13_ILi2ELi4ELi3EEES16_NST_INS5_IJS17_S1L_EEENS5_IJS1L_SC_EEEEEEENS4_39AutoVectorizingCopyWithAssumedAlignmentILi128EEENS4_14SM90_TMA_STOREES25_S27_S27_EEEvvEEEEvNT_6ParamsE)
        /*0008*/ 	.word	0x00000079


	//----- nvinfo : EIATTR_FRAME_SIZE
	.align		4
.L_19:
        /*000c*/ 	.byte	0x04, 0x11
        /*000e*/ 	.short	(.L_21 - .L_20)
	.align		4
.L_20:
        /*0010*/ 	.word	index@($__internal_2_$__cuda_sm10x_tcgen05_guardrail_trap_unallocated_columns_being_dealloced)
        /*0014*/ 	.word	0x00000000


	//----- nvinfo : EIATTR_FRAME_SIZE
	.align		4
.L_21:
        /*0018*/ 	.byte	0x04, 0x11
        /*001a*/ 	.short	(.L_23 - .L_22)
	.align		4
.L_22:
        /*001c*/ 	.word	index@($__internal_1_$__cuda_sm10x_tcgen05_guardrail_trap_phase_invalid_during_alloc)
        /*0020*/ 	.word	0x00000000


	//----- nvinfo : EIATTR_FRAME_SIZE
	.align		4
.L_23:
        /*0024*/ 	.byte	0x04, 0x11
        /*0026*/ 	.short	(.L_25 - .L_24)
	.align		4
.L_24:
        /*0028*/ 	.word	index@($__internal_0_$__cuda_sm10x_tcgen05_guardrail_trap_col_being_dealloced_not_returned_by_alloc)
        /*002c*/ 	.word	0x00000000


	//----- nvinfo : EIATTR_FRAME_SIZE
	.align		4
.L_25:
        /*0030*/ 	.byte	0x04, 0x11
        /*0032*/ 	.short	(.L_27 - .L_26)
	.align		4
.L_26:
        /*0034*/ 	.word	index@(_ZN7cutlass13device_kernelINS_4gemm6kernel13GemmUniversalIN4cute5tupleIJiiiiEEENS1_10collective13CollectiveMmaINS1_35MainloopSm100TmaUmmaWarpSpecializedILi8ELi2ELi4ENS5_IJNS4_1CILi2EEENSA_ILi1EEESC_EEEEENS5_IJNSA_ILi256EEENSA_ILi128EEENSA_ILi64EEEEEENS_10bfloat16_tENS5_IJlSC_lEEESJ_SK_NS4_8TiledMMAINS4_8MMA_AtomIJNS4_26SM100_MMA_F16BF16_2x1SM_SSISJ_SJ_fLi256ELi128ELNS4_4UMMA5MajorE0ELSP_0ELNSO_7ScaleInE0ELSQ_0EEEEEENS4_6LayoutINS5_IJSC_SC_SC_EEENS5_IJNSA_ILi0EEESV_SV_EEEEENS5_IJNS4_10UnderscoreESY_SY_EEEEENS4_18SM100_TMA_2SM_LOADENS4_14ComposedLayoutINS4_7SwizzleILi3ELi4ELi3EEENS4_18smem_ptr_flag_bitsILi16EEENST_INS5_IJNSA_ILi8EEESH_EEENS5_IJSH_SC_EEEEEEEvNS4_8identityES11_S1B_vS1C_EENS_8epilogue10collective18CollectiveEpilogueINS1E_23Sm100TmaWarpSpecializedILi4ELi2ELi32ELb1ELb0EEEJNS5_IJSG_SG_SH_EEENS5_IJNST_ISG_SC_EENST_INSA_ILi32EEESC_EEEEESJ_SK_SJ_SK_NS1E_6fusion15FusionCallbacksIS1I_NS1O_23LinCombPerRowBiasEltActINS1E_6thread4ReLuESJ_fSJ_SJ_fLi8ELNS_15FloatRoundStyleE2EEES1J_S1N_JEEENS4_5SM1004TMEM4LOAD26SM100_TMEM_LOAD_32dp32b32xENS4_13SM90_TMA_LOADENS12_INS13_ILi2ELi4ELi3EEES16_NST_INS5_IJS17_S1L_EEENS5_IJS1L_SC_EEEEEEENS4_39AutoVectorizingCopyWithAssumedAlignmentILi128EEENS4_14SM90_TMA_STOREES25_S27_S27_EEEvvEEEEvNT_6ParamsE)
        /*0038*/ 	.word	0x00000000


	//----- nvinfo : EIATTR_MIN_STACK_SIZE
	.align		4
.L_27:
        /*003c*/ 	.byte	0x04, 0x12
        /*003e*/ 	.short	(.L_29 - .L_28)
	.align		4
.L_28:
        /*0040*/ 	.word	index@(_ZN7cutlass13device_kernelINS_4gemm6kernel13GemmUniversalIN4cute5tupleIJiiiiEEENS1_10collective13CollectiveMmaINS1_35MainloopSm100TmaUmmaWarpSpecializedILi8ELi2ELi4ENS5_IJNS4_1CILi2EEENSA_ILi1EEESC_EEEEENS5_IJNSA_ILi256EEENSA_ILi128EEENSA_ILi64EEEEEENS_10bfloat16_tENS5_IJlSC_lEEESJ_SK_NS4_8TiledMMAINS4_8MMA_AtomIJNS4_26SM100_MMA_F16BF16_2x1SM_SSISJ_SJ_fLi256ELi128ELNS4_4UMMA5MajorE0ELSP_0ELNSO_7ScaleInE0ELSQ_0EEEEEENS4_6LayoutINS5_IJSC_SC_SC_EEENS5_IJNSA_ILi0EEESV_SV_EEEEENS5_IJNS4_10UnderscoreESY_SY_EEEEENS4_18SM100_TMA_2SM_LOADENS4_14ComposedLayoutINS4_7SwizzleILi3ELi4ELi3EEENS4_18smem_ptr_flag_bitsILi16EEENST_INS5_IJNSA_ILi8EEESH_EEENS5_IJSH_SC_EEEEEEEvNS4_8identityES11_S1B_vS1C_EENS_8epilogue10collective18CollectiveEpilogueINS1E_23Sm100TmaWarpSpecializedILi4ELi2ELi32ELb1ELb0EEEJNS5_IJSG_SG_SH_EEENS5_IJNST_ISG_SC_EENST_INSA_ILi32EEESC_EEEEESJ_SK_SJ_SK_NS1E_6fusion15FusionCallbacksIS1I_NS1O_23LinCombPerRowBiasEltActINS1E_6thread4ReLuESJ_fSJ_SJ_fLi8ELNS_15FloatRoundStyleE2EEES1J_S1N_JEEENS4_5SM1004TMEM4LOAD26SM100_TMEM_LOAD_32dp32b32xENS4_13SM90_TMA_LOADENS12_INS13_ILi2ELi4ELi3EEES16_NST_INS5_IJS17_S1L_EEENS5_IJS1L_SC_EEEEEEENS4_39AutoVectorizingCopyWithAssumedAlignmentILi128EEENS4_14SM90_TMA_STOREES25_S27_S27_EEEvvEEEEvNT_6ParamsE)
        /*0044*/ 	.word	0x00000000
.L_29:


//--------------------- .nv.compat                --------------------------
	.section	.nv.compat,"",@"SHT_CUDA_COMPAT_INFO"
	.align	4
        /*0000*/ 	.byte	0x02, 0x09, 0x01, 0x00, 0x02, 0x02, 0x02, 0x00, 0x02, 0x05, 0x05, 0x00, 0x03, 0x07, 0x01, 0x01
        /*0010*/ 	.byte	0x02, 0x03, 0x01, 0x00, 0x02, 0x06, 0x01, 0x00, 0x04, 0x0b, 0x08, 0x00, 0x09, 0x00, 0x00, 0x00
        /*0020*/ 	.byte	0x00, 0x00, 0x00, 0x00


//--------------------- .nv.info._ZN7cutlass13device_kernelINS_4gemm6kernel13GemmUniversalIN4cute5tupleIJiiiiEEENS1_10collective13CollectiveMmaINS1_35MainloopSm100TmaUmmaWarpSpecializedILi8ELi2ELi4ENS5_IJNS4_1CILi2EEENSA_ILi1EEESC_EEEEENS5_IJNSA_ILi256EEENSA_ILi128EEENSA_ILi64EEEEEENS_10bfloat16_tENS5_IJlSC_lEEESJ_SK_NS4_8TiledMMAINS4_8MMA_AtomIJNS4_26SM100_MMA_F16BF16_2x1SM_SSISJ_SJ_fLi256ELi128ELNS4_4UMMA5MajorE0ELSP_0ELNSO_7ScaleInE0ELSQ_0EEEEEENS4_6LayoutINS5_IJSC_SC_SC_EEENS5_IJNSA_ILi0EEESV_SV_EEEEENS5_IJNS4_10UnderscoreESY_SY_EEEEENS4_18SM100_TMA_2SM_LOADENS4_14ComposedLayoutINS4_7SwizzleILi3ELi4ELi3EEENS4_18smem_ptr_flag_bitsILi16EEENST_INS5_IJNSA_ILi8EEESH_EEENS5_IJSH_SC_EEEEEEEvNS4_8identityES11_S1B_vS1C_EENS_8epilogue10collective18CollectiveEpilogueINS1E_23Sm100TmaWarpSpecializedILi4ELi2ELi32ELb1ELb0EEEJNS5_IJSG_SG_SH_EEENS5_IJNST_ISG_SC_EENST_INSA_ILi32EEESC_EEEEESJ_SK_SJ_SK_NS1E_6fusion15FusionCallbacksIS1I_NS1O_23LinCombPerRowBiasEltActINS1E_6thread4ReLuESJ_fSJ_SJ_fLi8ELNS_15FloatRoundStyleE2EEES1J_S1N_JEEENS4_5SM1004TMEM4LOAD26SM100_TMEM_LOAD_32dp32b32xENS4_13SM90_TMA_LOADENS12_INS13_ILi2ELi4ELi3EEES16_NST_INS5_IJS17_S1L_EEENS5_IJS1L_SC_EEEEEEENS4_39AutoVectorizingCopyWithAssumedAlignmentILi128EEENS4_14SM90_TMA_STOREES25_S27_S27_EEEvvEEEEvNT_6ParamsE --------------------------
	.section	.nv.info._ZN7cutlass13device_kernelINS_4gemm6kernel13GemmUniversalIN4cute5tupleIJiiiiEEENS1_10collective13CollectiveMmaINS1_35MainloopSm100TmaUmmaWarpSpecializedILi8ELi2ELi4ENS5_IJNS4_1CILi2EEENSA_ILi1EEESC_EEEEENS5_IJNSA_ILi256EEENSA_ILi128EEENSA_ILi64EEEEEENS_10bfloat16_tENS5_IJlSC_lEEESJ_SK_NS4_8TiledMMAINS4_8MMA_AtomIJNS4_26SM100_MMA_F16BF16_2x1SM_SSISJ_SJ_fLi256ELi128ELNS4_4UMMA5MajorE0ELSP_0ELNSO_7ScaleInE0ELSQ_0EEEEEENS4_6LayoutINS5_IJSC_SC_SC_EEENS5_IJNSA_ILi0EEESV_SV_EEEEENS5_IJNS4_10UnderscoreESY_SY_EEEEENS4_18SM100_TMA_2SM_LOADENS4_14ComposedLayoutINS4_7SwizzleILi3ELi4ELi3EEENS4_18smem_ptr_flag_bitsILi16EEENST_INS5_IJNSA_ILi8EEESH_EEENS5_IJSH_SC_EEEEEEEvNS4_8identityES11_S1B_vS1C_EENS_8epilogue10collective18CollectiveEpilogueINS1E_23Sm100TmaWarpSpecializedILi4ELi2ELi32ELb1ELb0EEEJNS5_IJSG_SG_SH_EEENS5_IJNST_ISG_SC_EENST_INSA_ILi32EEESC_EEEEESJ_SK_SJ_SK_NS1E_6fusion15FusionCallbacksIS1I_NS1O_23LinCombPerRowBiasEltActINS1E_6thread4ReLuESJ_fSJ_SJ_fLi8ELNS_15FloatRoundStyleE2EEES1J_S1N_JEEENS4_5SM1004TMEM4LOAD26SM100_TMEM_LOAD_32dp32b32xENS4_13SM90_TMA_LOADENS12_INS13_ILi2ELi4ELi3EEES16_NST_INS5_IJS17_S1L_EEENS5_IJS1L_SC_EEEEEEENS4_39AutoVectorizingCopyWithAssumedAlignmentILi128EEENS4_14SM90_TMA_STOREES25_S27_S27_EEEvvEEEEvNT_6ParamsE,"",@"SHT_CUDA_INFO"
	.sectionflags	@""
	.align	4


	//----- nvinfo : EIATTR_CUDA_API_VERSION
	.align		4
        /*0000*/ 	.byte	0x04, 0x37
        /*0002*/ 	.short	(.L_31 - .L_30)
.L_30:
        /*0004*/ 	.word	0x00000082


	//----- nvinfo : EIATTR_KPARAM_INFO
	.align		4
.L_31:
        /*0008*/ 	.byte	0x04, 0x17
        /*000a*/ 	.short	(.L_33 - .L_32)
.L_32:
        /*000c*/ 	.word	0x00000000
        /*0010*/ 	.short	0x0000
        /*0012*/ 	.short	0x0000
        /*0014*/ 	.byte	0x00, 0xf0, 0x01, 0x20


	//----- nvinfo : EIATTR_AT_ENTRY_FRAGMENTS
	.align		4
.L_33:
        /*0018*/ 	.byte	0x04, 0x4f
        /*001a*/ 	.short	(.L_35 - .L_34)


	//   ....[0]....
.L_34:
        /*001c*/ 	.word	0x00000007


	//----- nvinfo : EIATTR_RESERVED_SMEM_USED
	.align		4
.L_35:
        /*0020*/ 	.byte	0x01, 0x41
	.zero		2


	//----- nvinfo : EIATTR_SPARSE_MMA_MASK
	.align		4
        /*0024*/ 	.byte	0x03, 0x50
        /*0026*/ 	.short	0x0000


	//----- nvinfo : EIATTR_TCGEN05_2CTA_USED
	.align		4
        /*0028*/ 	.byte	0x01, 0x52
	.zero		2


	//----- nvinfo : EIATTR_MAXREG_COUNT
	.align		4
        /*002c*/ 	.byte	0x03, 0x1b
        /*002e*/ 	.short	0x00ff


	//----- nvinfo : EIATTR_NUM_BARRIERS
	.align		4
        /*0030*/ 	.byte	0x02, 0x4c
        /*0032*/ 	.byte	0x07
	.zero		1


	//----- nvinfo : EIATTR_EXTERNS
	.align		4
        /*0034*/ 	.byte	0x04, 0x0f
        /*0036*/ 	.short	(.L_37 - .L_36)


	//   ....[0]....
	.align		4
.L_36:
        /*0038*/ 	.word	index@(__assertfail)


	//----- nvinfo : EIATTR_MERCURY_ISA_VERSION
	.align		4
.L_37:
        /*003c*/ 	.byte	0x03, 0x5f
        /*003e*/ 	.short	0x0101


	//----- nvinfo : EIATTR_INT_WARP_WIDE_INSTR_OFFSETS
	.align		4
        /*0040*/ 	.byte	0x04, 0x31
        /*0042*/ 	.short	(.L_39 - .L_38)


	//   ....[0]....
.L_38:
        /*0044*/ 	.word	0x00000d60


	//   ....[1]....
        /*0048*/ 	.word	0x00000e00


	//   ....[2]....
        /*004c*/ 	.word	0x00002160


	//   ....[3]....
        /*0050*/ 	.word	0x00004260


	//   ....[4]....
        /*0054*/ 	.word	0x00004290


	//   ....[5]....
        /*0058*/ 	.word	0x000042e0


	//   ....[6]....
        /*005c*/ 	.word	0x00004c00


	//   ....[7]....
        /*0060*/ 	.word	0x00004c60


	//   ....[8]....
        /*0064*/ 	.word	0x00004d50


	//   ....[9]....
        /*0068*/ 	.word	0x00004dc0


	//   ....[10]....
        /*006c*/ 	.word	0x00004ed0


	//   ....[11]....
        /*0070*/ 	.word	0x00004f60


	//   ....[12]....
        /*0074*/ 	.word	0x00005140


	//   ....[13]....
        /*0078*/ 	.word	0x00005290


	//   ....[14]....
        /*007c*/ 	.word	0x00006230


	//----- nvinfo : EIATTR_COOP_GROUP_MASK_REGIDS
	.align		4
.L_39:
        /*0080*/ 	.byte	0x04, 0x29
        /*0082*/ 	.short	(.L_41 - .L_40)


	//   ....[0]....
.L_40:
        /*0084*/ 	.word	0xffffffff


	//   ....[1]....
        /*0088*/ 	.word	0xffffffff


	//   ....[2]....
        /*008c*/ 	.word	0xffffffff


	//   ....[3]....
        /*0090*/ 	.word	0xffffffff


	//   ....[4]....
        /*0094*/ 	.word	0xffffffff


	//   ....[5]....
        /*0098*/ 	.word	0xffffffff


	//   ....[6]....
        /*009c*/ 	.word	0xffffffff


	//   ....[7]....
        /*00a0*/ 	.word	0xffffffff


	//   ....[8]....
        /*00a4*/ 	.word	0xffffffff


	//   ....[9]....
        /*00a8*/ 	.word	0xffffffff


	//   ....[10]....
        /*00ac*/ 	.word	0xffffffff


	//   ....[11]....
        /*00b0*/ 	.word	0xffffffff


	//   ....[12]....
        /*00b4*/ 	.word	0xffffffff


	//   ....[13]....
        /*00b8*/ 	.word	0xffffffff


	//----- nvinfo : EIATTR_COOP_GROUP_INSTR_OFFSETS
	.align		4
.L_41:
        /*00bc*/ 	.byte	0x04, 0x28
        /*00be*/ 	.short	(.L_43 - .L_42)


	//   ....[0]....
.L_42:
        /*00c0*/ 	.word	0x000000c0


	//   ....[1]....
        /*00c4*/ 	.word	0x000004d0


	//   ....[2]....
        /*00c8*/ 	.word	0x000006d0


	//   ....[3]....
        /*00cc*/ 	.word	0x00000860


	//   ....[4]....
        /*00d0*/ 	.word	0x00000950


	//   ....[5]....
        /*00d4*/ 	.word	0x00000ab0


	//   ....[6]....
        /*00d8*/ 	.word	0x00000c40


	//   ....[7]....
        /*00dc*/ 	.word	0x00000e80


	//   ....[8]....
        /*00e0*/ 	.word	0x00002040


	//   ....[9]....
        /*00e4*/ 	.word	0x00003050


	//   ....[10]....
        /*00e8*/ 	.word	0x00003520


	//   ....[11]....
        /*00ec*/ 	.word	0x00003550


	//   ....[12]....
        /*00f0*/ 	.word	0x00004170


	//   ....[13]....
        /*00f4*/ 	.word	0x00004380


	//----- nvinfo : EIATTR_VRC_CTA_INIT_COUNT
	.align		4
.L_43:
        /*00f8*/ 	.byte	0x02, 0x4a
        /*00fa*/ 	.byte	0x80
	.zero		1


	//----- nvinfo : EIATTR_SYSCALL_OFFSETS
	.align		4
        /*00fc*/ 	.byte	0x04, 0x46
        /*00fe*/ 	.short	(.L_45 - .L_44)


	//   ....[0]....
.L_44:
        /*0100*/ 	.word	0x00005d60


	//   ....[1]....
        /*0104*/ 	.word	0x00005e50


	//   ....[2]....
        /*0108*/ 	.word	0x000067a0


	//   ....[3]....
        /*010c*/ 	.word	0x00007420


	//   ....[4]....
        /*0110*/ 	.word	0x00008070


	//   ....[5]....
        /*0114*/ 	.word	0x00008cc0


	//----- nvinfo : EIATTR_MBARRIER_INSTR_OFFSETS
	.align		4
.L_45:
        /*0118*/ 	.byte	0x04, 0x39
        /*011a*/ 	.short	(.L_47 - .L_46)


	//   ....[0]....
.L_46:
        /*011c*/ 	.word	0x000005c0
        /*0120*/ 	.word	0x000000ff
        /*0124*/ 	.word	0x00000000
        /*0128*/ 	.short	0x0100
        /*012a*/ 	.byte	0x08
	.zero		1


	//   ....[1]....
        /*012c*/ 	.word	0x000005d0
        /*0130*/ 	.word	0x000000ff
        /*0134*/ 	.word	0x00000040
        /*0138*/ 	.short	0x0100
        /*013a*/ 	.byte	0x08
	.zero		1


	//   ....[2]....
        /*013c*/ 	.word	0x000005e0
        /*0140*/ 	.word	0x000000ff
        /*0144*/ 	.word	0x00000008
        /*0148*/ 	.short	0x0100
        /*014a*/ 	.byte	0x08
	.zero		1


	//   ....[3]....
        /*014c*/ 	.word	0x000005f0
        /*0150*/ 	.word	0x000000ff
        /*0154*/ 	.word	0x00000048
        /*0158*/ 	.short	0x0100
        /*015a*/ 	.byte	0x08
	.zero		1


	//   ....[4]....
        /*015c*/ 	.word	0x00000600
        /*0160*/ 	.word	0x000000ff
        /*0164*/ 	.word	0x00000010
        /*0168*/ 	.short	0x0100
        /*016a*/ 	.byte	0x08
	.zero		1


	//   ....[5]....
        /*016c*/ 	.word	0x00000610
        /*0170*/ 	.word	0x000000ff
        /*0174*/ 	.word	0x00000050
        /*0178*/ 	.short	0x0100
        /*017a*/ 	.byte	0x08
	.zero		1


	//   ....[6]....
        /*017c*/ 	.word	0x00000620
        /*0180*/ 	.word	0x000000ff
        /*0184*/ 	.word	0x00000018
        /*0188*/ 	.short	0x0100
        /*018a*/ 	.byte	0x08
	.zero		1


	//   ....[7]....
        /*018c*/ 	.word	0x00000630
        /*0190*/ 	.word	0x000000ff
        /*0194*/ 	.word	0x00000058
        /*0198*/ 	.short	0x0100
        /*019a*/ 	.byte	0x08
	.zero		1


	//   ....[8]....
        /*019c*/ 	.word	0x00000640
        /*01a0*/ 	.word	0x000000ff
        /*01a4*/ 	.word	0x00000020
        /*01a8*/ 	.short	0x0100
        /*01aa*/ 	.byte	0x08
	.zero		1


	//   ....[9]....
        /*01ac*/ 	.word	0x00000650
        /*01b0*/ 	.word	0x000000ff
        /*01b4*/ 	.word	0x00000060
        /*01b8*/ 	.short	0x0100
        /*01ba*/ 	.byte	0x08
	.zero		1


	//   ....[10]....
        /*01bc*/ 	.word	0x00000660
        /*01c0*/ 	.word	0x000000ff
        /*01c4*/ 	.word	0x00000028
        /*01c8*/ 	.short	0x0100
        /*01ca*/ 	.byte	0x08
	.zero		1


	//   ....[11]....
        /*01cc*/ 	.word	0x00000670
        /*01d0*/ 	.word	0x000000ff
        /*01d4*/ 	.word	0x00000068
        /*01d8*/ 	.short	0x0100
        /*01da*/ 	.byte	0x08
	.zero		1


	//   ....[12]....
        /*01dc*/ 	.word	0x00000680
        /*01e0*/ 	.word	0x000000ff
        /*01e4*/ 	.word	0x00000030
        /*01e8*/ 	.short	0x0100
        /*01ea*/ 	.byte	0x08
	.zero		1


	//   ....[13]....
        /*01ec*/ 	.word	0x00000690
        /*01f0*/ 	.word	0x000000ff
        /*01f4*/ 	.word	0x00000070
        /*01f8*/ 	.short	0x0100
        /*01fa*/ 	.byte	0x08
	.zero		1


	//   ....[14]....
        /*01fc*/ 	.word	0x000006a0
        /*0200*/ 	.word	0x000000ff
        /*0204*/ 	.word	0x00000038
        /*0208*/ 	.short	0x0100
        /*020a*/ 	.byte	0x08
	.zero		1


	//   ....[15]....
        /*020c*/ 	.word	0x000006b0
        /*0210*/ 	.word	0x000000ff
        /*0214*/ 	.word	0x00000078
        /*0218*/ 	.short	0x0100
        /*021a*/ 	.byte	0x08
	.zero		1


	//   ....[16]....
        /*021c*/ 	.word	0x000007d0
        /*0220*/ 	.word	0x000000ff
        /*0224*/ 	.word	0x00000080
        /*0228*/ 	.short	0x0100
        /*022a*/ 	.byte	0x09
	.zero		1


	//   ....[17]....
        /*022c*/ 	.word	0x000007e0
        /*0230*/ 	.word	0x000000ff
        /*0234*/ 	.word	0x000000a0
        /*0238*/ 	.short	0x0100
        /*023a*/ 	.byte	0x09
	.zero		1


	//   ....[18]....
        /*023c*/ 	.word	0x000007f0
        /*0240*/ 	.word	0x000000ff
        /*0244*/ 	.word	0x00000088
        /*0248*/ 	.short	0x0100
        /*024a*/ 	.byte	0x09
	.zero		1


	//   ....[19]....
        /*024c*/ 	.word	0x00000800
        /*0250*/ 	.word	0x000000ff
        /*0254*/ 	.word	0x000000a8
        /*0258*/ 	.short	0x0100
        /*025a*/ 	.byte	0x09
	.zero		1


	//   ....[20]....
        /*025c*/ 	.word	0x00000810
        /*0260*/ 	.word	0x000000ff
        /*0264*/ 	.word	0x00000090
        /*0268*/ 	.short	0x0100
        /*026a*/ 	.byte	0x09
	.zero		1


	//   ....[21]....
        /*026c*/ 	.word	0x00000820
        /*0270*/ 	.word	0x000000ff
        /*0274*/ 	.word	0x000000b0
        /*0278*/ 	.short	0x0100
        /*027a*/ 	.byte	0x09
	.zero		1


	//   ....[22]....
        /*027c*/ 	.word	0x00000830
        /*0280*/ 	.word	0x000000ff
        /*0284*/ 	.word	0x00000098
        /*0288*/ 	.short	0x0100
        /*028a*/ 	.byte	0x09
	.zero		1


	//   ....[23]....
        /*028c*/ 	.word	0x00000840
        /*0290*/ 	.word	0x000000ff
        /*0294*/ 	.word	0x000000b8
        /*0298*/ 	.short	0x0100
        /*029a*/ 	.byte	0x09
	.zero		1


	//   ....[24]....
        /*029c*/ 	.word	0x00000920
        /*02a0*/ 	.word	0x000000ff
        /*02a4*/ 	.word	0x000000c0
        /*02a8*/ 	.short	0x0100
        /*02aa*/ 	.byte	0x08
	.zero		1


	//   ....[25]....
        /*02ac*/ 	.word	0x00000930
        /*02b0*/ 	.word	0x000000ff
        /*02b4*/ 	.word	0x000000c8
        /*02b8*/ 	.short	0x0100
        /*02ba*/ 	.byte	0x08
	.zero		1


	//   ....[26]....
        /*02bc*/ 	.word	0x00000a60
        /*02c0*/ 	.word	0x000000ff
        /*02c4*/ 	.word	0x000000d0
        /*02c8*/ 	.short	0x0100
        /*02ca*/ 	.byte	0x08
	.zero		1


	//   ....[27]....
        /*02cc*/ 	.word	0x00000a70
        /*02d0*/ 	.word	0x000000ff
        /*02d4*/ 	.word	0x000000e0
        /*02d8*/ 	.short	0x0100
        /*02da*/ 	.byte	0x08
	.zero		1


	//   ....[28]....
        /*02dc*/ 	.word	0x00000a80
        /*02e0*/ 	.word	0x000000ff
        /*02e4*/ 	.word	0x000000d8
        /*02e8*/ 	.short	0x0100
        /*02ea*/ 	.byte	0x08
	.zero		1


	//   ....[29]....
        /*02ec*/ 	.word	0x00000a90
        /*02f0*/ 	.word	0x000000ff
        /*02f4*/ 	.word	0x000000e8
        /*02f8*/ 	.short	0x0100
        /*02fa*/ 	.byte	0x08
	.zero		1


	//   ....[30]....
        /*02fc*/ 	.word	0x00000bb0
        /*0300*/ 	.word	0x000000ff
        /*0304*/ 	.word	0x000000f0
        /*0308*/ 	.short	0x0100
        /*030a*/ 	.byte	0x09
	.zero		1


	//   ....[31]....
        /*030c*/ 	.word	0x00000bc0
        /*0310*/ 	.word	0x000000ff
        /*0314*/ 	.word	0x00000110
        /*0318*/ 	.short	0x0100
        /*031a*/ 	.byte	0x09
	.zero		1


	//   ....[32]....
        /*031c*/ 	.word	0x00000bd0
        /*0320*/ 	.word	0x000000ff
        /*0324*/ 	.word	0x000000f8
        /*0328*/ 	.short	0x0100
        /*032a*/ 	.byte	0x09
	.zero		1


	//   ....[33]....
        /*032c*/ 	.word	0x00000be0
        /*0330*/ 	.word	0x000000ff
        /*0334*/ 	.word	0x00000118
        /*0338*/ 	.short	0x0100
        /*033a*/ 	.byte	0x09
	.zero		1


	//   ....[34]....
        /*033c*/ 	.word	0x00000bf0
        /*0340*/ 	.word	0x000000ff
        /*0344*/ 	.word	0x00000100
        /*0348*/ 	.short	0x0100
        /*034a*/ 	.byte	0x09
	.zero		1


	//   ....[35]....
        /*034c*/ 	.word	0x00000c00
        /*0350*/ 	.word	0x000000ff
        /*0354*/ 	.word	0x00000120
        /*0358*/ 	.short	0x0100
        /*035a*/ 	.byte	0x09
	.zero		1


	//   ....[36]....
        /*035c*/ 	.word	0x00000c10
        /*0360*/ 	.word	0x000000ff
        /*0364*/ 	.word	0x00000108
        /*0368*/ 	.short	0x0100
        /*036a*/ 	.byte	0x09
	.zero		1


	//   ....[37]....
        /*036c*/ 	.word	0x00000c20
        /*0370*/ 	.word	0x000000ff
        /*0374*/ 	.word	0x00000128
        /*0378*/ 	.short	0x0100
        /*037a*/ 	.byte	0x09
	.zero		1


	//   ....[38]....
        /*037c*/ 	.word	0x00000d10
        /*0380*/ 	.word	0x000000ff
        /*0384*/ 	.word	0x00000130
        /*0388*/ 	.short	0x0100
        /*038a*/ 	.byte	0x08
	.zero		1


	//   ....[39]....
        /*038c*/ 	.word	0x00000d20
        /*0390*/ 	.word	0x000000ff
        /*0394*/ 	.word	0x00000140
        /*0398*/ 	.short	0x0100
        /*039a*/ 	.byte	0x08
	.zero		1


	//   ....[40]....
        /*039c*/ 	.word	0x00000d30
        /*03a0*/ 	.word	0x000000ff
        /*03a4*/ 	.word	0x00000138
        /*03a8*/ 	.short	0x0100
        /*03aa*/ 	.byte	0x08
	.zero		1


	//   ....[41]....
        /*03ac*/ 	.word	0x00000d40
        /*03b0*/ 	.word	0x000000ff
        /*03b4*/ 	.word	0x00000148
        /*03b8*/ 	.short	0x0100
        /*03ba*/ 	.byte	0x08
	.zero		1


	//   ....[42]....
        /*03bc*/ 	.word	0x00000e30
        /*03c0*/ 	.word	0x000000ff
        /*03c4*/ 	.word	0x00000150
        /*03c8*/ 	.short	0x0100
        /*03ca*/ 	.byte	0x06
	.zero		1


	//   ....[43]....
        /*03cc*/ 	.word	0x00001830
        /*03d0*/ 	.word	0x00000002
        /*03d4*/ 	.word	0x00000140
        /*03d8*/ 	.short	0x010a
        /*03da*/ 	.byte	0xff
	.zero		1


	//   ....[44]....
        /*03dc*/ 	.word	0x00001860
        /*03e0*/ 	.word	0x00000002
        /*03e4*/ 	.word	0x00000130
        /*03e8*/ 	.short	0x0101
        /*03ea*/ 	.byte	0xff
	.zero		1


	//   ....[45]....
        /*03ec*/ 	.word	0x00001930
        /*03f0*/ 	.word	0x000000ff
        /*03f4*/ 	.word	0x00000040
        /*03f8*/ 	.short	0x010a
        /*03fa*/ 	.byte	0x08
	.zero		1


	//   ....[46]....
        /*03fc*/ 	.word	0x00001a30
        /*0400*/ 	.word	0x000000ff
        /*0404*/ 	.word	0x00000040
        /*0408*/ 	.short	0x010a
        /*040a*/ 	.byte	0x29
	.zero		1


	//   ....[47]....
        /*040c*/ 	.word	0x00001be0
        /*0410*/ 	.word	0x000000ff
        /*0414*/ 	.word	0x00000040
        /*0418*/ 	.short	0x010a
        /*041a*/ 	.byte	0x08
	.zero		1


	//   ....[48]....
        /*041c*/ 	.word	0x00001d00
        /*0420*/ 	.word	0x000000ff
        /*0424*/ 	.word	0x000000c8
        /*0428*/ 	.short	0x0101
        /*042a*/ 	.byte	0x04
	.zero		1


	//   ....[49]....
        /*042c*/ 	.word	0x00001d10
        /*0430*/ 	.word	0x000000ff
        /*0434*/ 	.word	0x00000040
        /*0438*/ 	.short	0x010a
        /*043a*/ 	.byte	0x08
	.zero		1


	//   ....[50]....
        /*043c*/ 	.word	0x00001d90
        /*0440*/ 	.word	0x000000ff
        /*0444*/ 	.word	0x00000040
        /*0448*/ 	.short	0x010a
        /*044a*/ 	.byte	0x11
	.zero		1


	//   ....[51]....
        /*044c*/ 	.word	0x00001f20
        /*0450*/ 	.word	0x000000ff
        /*0454*/ 	.word	0x00000040
        /*0458*/ 	.short	0x010a
        /*045a*/ 	.byte	0x08
	.zero		1


	//   ....[52]....
        /*045c*/ 	.word	0x00002070
        /*0460*/ 	.word	0x00000002
        /*0464*/ 	.word	0x000000d0
        /*0468*/ 	.short	0x010a
        /*046a*/ 	.byte	0xff
	.zero		1


	//   ....[53]....
        /*046c*/ 	.word	0x00002130
        /*0470*/ 	.word	0x00000002
        /*0474*/ 	.word	0x00000000
        /*0478*/ 	.short	0x0101
        /*047a*/ 	.byte	0xff
	.zero		1


	//   ....[54]....
        /*047c*/ 	.word	0x00002690
        /*0480*/ 	.word	0x000000ff
        /*0484*/ 	.word	0x00000000
        /*0488*/ 	.short	0x010a
        /*048a*/ 	.byte	0x05
	.zero		1


	//   ....[55]....
        /*048c*/ 	.word	0x00002720
        /*0490*/ 	.word	0x000000ff
        /*0494*/ 	.word	0x00000000
        /*0498*/ 	.short	0x010a
        /*049a*/ 	.byte	0x05
	.zero		1


	//   ....[56]....
        /*049c*/ 	.word	0x000027b0
        /*04a0*/ 	.word	0x000000ff
        /*04a4*/ 	.word	0x00000000
        /*04a8*/ 	.short	0x010a
        /*04aa*/ 	.byte	0x05
	.zero		1


	//   ....[57]....
        /*04ac*/ 	.word	0x00002840
        /*04b0*/ 	.word	0x000000ff
        /*04b4*/ 	.word	0x00000000
        /*04b8*/ 	.short	0x010a
        /*04ba*/ 	.byte	0x05
	.zero		1


	//   ....[58]....
        /*04bc*/ 	.word	0x000028d0
        /*04c0*/ 	.word	0x000000ff
        /*04c4*/ 	.word	0x00000000
        /*04c8*/ 	.short	0x010a
        /*04ca*/ 	.byte	0x05
	.zero		1


	//   ....[59]....
        /*04cc*/ 	.word	0x00002960
        /*04d0*/ 	.word	0x000000ff
        /*04d4*/ 	.word	0x00000000
        /*04d8*/ 	.short	0x010a
        /*04da*/ 	.byte	0x05
	.zero		1


	//   ....[60]....
        /*04dc*/ 	.word	0x000029f0
        /*04e0*/ 	.word	0x000000ff
        /*04e4*/ 	.word	0x00000000
        /*04e8*/ 	.short	0x010a
        /*04ea*/ 	.byte	0x05
	.zero		1


	//   ....[61]....
        /*04ec*/ 	.word	0x00002a90
        /*04f0*/ 	.word	0x00000000
        /*04f4*/ 	.word	0x00000000
        /*04f8*/ 	.short	0x010a
        /*04fa*/ 	.byte	0xff
	.zero		1


	//   ....[62]....
        /*04fc*/ 	.word	0x00002bb0
        /*0500*/ 	.word	0x00000000
        /*0504*/ 	.word	0x00000130
        /*0508*/ 	.short	0x010a
        /*050a*/ 	.byte	0xff
	.zero		1


	//   ....[63]....
        /*050c*/ 	.word	0x00002c20
        /*0510*/ 	.word	0x00000000
        /*0514*/ 	.word	0x00000000
        /*0518*/ 	.short	0x0101
        /*051a*/ 	.byte	0xff
	.zero		1


	//   ....[64]....
        /*051c*/ 	.word	0x00002c40
        /*0520*/ 	.word	0x000000ff
        /*0524*/ 	.word	0x000000e0
        /*0528*/ 	.short	0x010a
        /*052a*/ 	.byte	0x05
	.zero		1


	//   ....[65]....
        /*052c*/ 	.word	0x00002d60
        /*0530*/ 	.word	0x00000000
        /*0534*/ 	.word	0x000000d0
        /*0538*/ 	.short	0x010a
        /*053a*/ 	.byte	0xff
	.zero		1


	//   ....[66]....
        /*053c*/ 	.word	0x00002e60
        /*0540*/ 	.word	0x00000000
        /*0544*/ 	.word	0x00000000
        /*0548*/ 	.short	0x0101
        /*054a*/ 	.byte	0xff
	.zero		1


	//   ....[67]....
        /*054c*/ 	.word	0x00002ef0
        /*0550*/ 	.word	0x000000ff
        /*0554*/ 	.word	0x000000e0
        /*0558*/ 	.short	0x0106
        /*055a*/ 	.byte	0x05
	.zero		1


	//   ....[68]....
        /*055c*/ 	.word	0x00002f10
        /*0560*/ 	.word	0x000000ff
        /*0564*/ 	.word	0x000000e0
        /*0568*/ 	.short	0x010a
        /*056a*/ 	.byte	0x05
	.zero		1


	//   ....[69]....
        /*056c*/ 	.word	0x00002fa0
        /*0570*/ 	.word	0x000000ff
        /*0574*/ 	.word	0x000000e0
        /*0578*/ 	.short	0x0106
        /*057a*/ 	.byte	0x04
	.zero		1


	//   ....[70]....
        /*057c*/ 	.word	0x00002fe0
        /*0580*/ 	.word	0x00000000
        /*0584*/ 	.word	0x000000e0
        /*0588*/ 	.short	0x010a
        /*058a*/ 	.byte	0xff
	.zero		1


	//   ....[71]....
        /*058c*/ 	.word	0x00003220
        /*0590*/ 	.word	0x000000ff
        /*0594*/ 	.word	0x00000008
        /*0598*/ 	.short	0x010a
        /*059a*/ 	.byte	0x06
	.zero		1


	//   ....[72]....
        /*059c*/ 	.word	0x00003240
        /*05a0*/ 	.word	0x000000ff
        /*05a4*/ 	.word	0x00000008
        /*05a8*/ 	.short	0x010a
        /*05aa*/ 	.byte	0x06
	.zero		1


	//   ....[73]....
        /*05ac*/ 	.word	0x000033d0
        /*05b0*/ 	.word	0x000000ff
        /*05b4*/ 	.word	0x00000008
        /*05b8*/ 	.short	0x010a
        /*05ba*/ 	.byte	0x06
	.zero		1


	//   ....[74]....
        /*05bc*/ 	.word	0x000033f0
        /*05c0*/ 	.word	0x000000ff
        /*05c4*/ 	.word	0x00000008
        /*05c8*/ 	.short	0x010a
        /*05ca*/ 	.byte	0x06
	.zero		1


	//   ....[75]....
        /*05cc*/ 	.word	0x000034b0
        /*05d0*/ 	.word	0x000000ff
        /*05d4*/ 	.word	0x00000000
        /*05d8*/ 	.short	0x0101
        /*05da*/ 	.byte	0x07
	.zero		1


	//   ....[76]....
        /*05dc*/ 	.word	0x000037f0
        /*05e0*/ 	.word	0x00000000
        /*05e4*/ 	.word	0x000000d0
        /*05e8*/ 	.short	0x010a
        /*05ea*/ 	.byte	0xff
	.zero		1


	//   ....[77]....
        /*05ec*/ 	.word	0x000038b0
        /*05f0*/ 	.word	0x00000000
        /*05f4*/ 	.word	0x00000000
        /*05f8*/ 	.short	0x0101
        /*05fa*/ 	.byte	0xff
	.zero		1


	//   ....[78]....
        /*05fc*/ 	.word	0x00003970
        /*0600*/ 	.word	0x000000ff
        /*0604*/ 	.word	0x00000000
        /*0608*/ 	.short	0x010a
        /*060a*/ 	.byte	0x08
	.zero		1


	//   ....[79]....
        /*060c*/ 	.word	0x00003980
        /*0610*/ 	.word	0x000000ff
        /*0614*/ 	.word	0x00000110
        /*0618*/ 	.short	0x010a
        /*061a*/ 	.byte	0x09
	.zero		1


	//   ....[80]....
        /*061c*/ 	.word	0x00003a30
        /*0620*/ 	.word	0x000000ff
        /*0624*/ 	.word	0x00000000
        /*0628*/ 	.short	0x010a
        /*062a*/ 	.byte	0x08
	.zero		1


	//   ....[81]....
        /*062c*/ 	.word	0x00003b60
        /*0630*/ 	.word	0x000000ff
        /*0634*/ 	.word	0x00000000
        /*0638*/ 	.short	0x010a
        /*063a*/ 	.byte	0x1e
	.zero		1


	//   ....[82]....
        /*063c*/ 	.word	0x00003e60
        /*0640*/ 	.word	0x000000ff
        /*0644*/ 	.word	0x00000000
        /*0648*/ 	.short	0x010a
        /*064a*/ 	.byte	0x08
	.zero		1


	//   ....[83]....
        /*064c*/ 	.word	0x00003ef0
        /*0650*/ 	.word	0x000000ff
        /*0654*/ 	.word	0x00000000
        /*0658*/ 	.short	0x010a
        /*065a*/ 	.byte	0x08
	.zero		1


	//   ....[84]....
        /*065c*/ 	.word	0x00003f80
        /*0660*/ 	.word	0x000000ff
        /*0664*/ 	.word	0x00000000
        /*0668*/ 	.short	0x010a
        /*066a*/ 	.byte	0x08
	.zero		1


	//   ....[85]....
        /*066c*/ 	.word	0x00004020
        /*0670*/ 	.word	0x00000000
        /*0674*/ 	.word	0x00000000
        /*0678*/ 	.short	0x010a
        /*067a*/ 	.byte	0xff
	.zero		1


	//   ....[86]....
        /*067c*/ 	.word	0x00004060
        /*0680*/ 	.word	0x00000000
        /*0684*/ 	.word	0x00000000
        /*0688*/ 	.short	0x010a
        /*068a*/ 	.byte	0xff
	.zero		1


	//   ....[87]....
        /*068c*/ 	.word	0x000040d0
        /*0690*/ 	.word	0x000000ff
        /*0694*/ 	.word	0x00000000
        /*0698*/ 	.short	0x0101
        /*069a*/ 	.byte	0x05
	.zero		1


	//   ....[88]....
        /*069c*/ 	.word	0x00004110
        /*06a0*/ 	.word	0x000000ff
        /*06a4*/ 	.word	0x00000150
        /*06a8*/ 	.short	0x010a
        /*06aa*/ 	.byte	0x07
	.zero		1


	//   ....[89]....
        /*06ac*/ 	.word	0x00004160
        /*06b0*/ 	.word	0x000000ff
        /*06b4*/ 	.word	0x00000000
        /*06b8*/ 	.short	0x0101
        /*06ba*/ 	.byte	0x05
	.zero		1


	//   ....[90]....
        /*06bc*/ 	.word	0x000045b0
        /*06c0*/ 	.word	0x00000000
        /*06c4*/ 	.word	0x000000d0
        /*06c8*/ 	.short	0x010a
        /*06ca*/ 	.byte	0xff
	.zero		1


	//   ....[91]....
        /*06cc*/ 	.word	0x00004670
        /*06d0*/ 	.word	0x00000000
        /*06d4*/ 	.word	0x00000000
        /*06d8*/ 	.short	0x0101
        /*06da*/ 	.byte	0xff
	.zero		1


	//   ....[92]....
        /*06dc*/ 	.word	0x00004990
        /*06e0*/ 	.word	0x000000ff
        /*06e4*/ 	.word	0x000000c8
        /*06e8*/ 	.short	0x010a
        /*06ea*/ 	.byte	0x06
	.zero		1


	//   ....[93]....
        /*06ec*/ 	.word	0x00004b80
        /*06f0*/ 	.word	0x000000ff
        /*06f4*/ 	.word	0x000000a0
        /*06f8*/ 	.short	0x010a
        /*06fa*/ 	.byte	0x06
	.zero		1


	//   ....[94]....
        /*06fc*/ 	.word	0x00004d00
        /*0700*/ 	.word	0x000000ff
        /*0704*/ 	.word	0x00000080
        /*0708*/ 	.short	0x010b
        /*070a*/ 	.byte	0x06
	.zero		1


	//   ....[95]....
        /*070c*/ 	.word	0x00004d10
        /*0710*/ 	.word	0x000000ff
        /*0714*/ 	.word	0x00000000
        /*0718*/ 	.short	0x0101
        /*071a*/ 	.byte	0x08
	.zero		1


	//   ....[96]....
        /*071c*/ 	.word	0x00004d20
        /*0720*/ 	.word	0x000000ff
        /*0724*/ 	.word	0x000000a8
        /*0728*/ 	.short	0x010a
        /*072a*/ 	.byte	0x06
	.zero		1


	//   ....[97]....
        /*072c*/ 	.word	0x00004e70
        /*0730*/ 	.word	0x000000ff
        /*0734*/ 	.word	0x00000088
        /*0738*/ 	.short	0x010b
        /*073a*/ 	.byte	0x06
	.zero		1


	//   ....[98]....
        /*073c*/ 	.word	0x00004e80
        /*0740*/ 	.word	0x000000ff
        /*0744*/ 	.word	0x00000000
        /*0748*/ 	.short	0x0101
        /*074a*/ 	.byte	0x08
	.zero		1


	//   ....[99]....
        /*074c*/ 	.word	0x00004e90
        /*0750*/ 	.word	0x000000ff
        /*0754*/ 	.word	0x000000b0
        /*0758*/ 	.short	0x010a
        /*075a*/ 	.byte	0x06
	.zero		1


	//   ....[100]....
        /*075c*/ 	.word	0x00005020
        /*0760*/ 	.word	0x000000ff
        /*0764*/ 	.word	0x00000090
        /*0768*/ 	.short	0x010b
        /*076a*/ 	.byte	0x06
	.zero		1


	//   ....[101]....
        /*076c*/ 	.word	0x00005080
        /*0770*/ 	.word	0x000000ff
        /*0774*/ 	.word	0x00000000
        /*0778*/ 	.short	0x0101
        /*077a*/ 	.byte	0x08
	.zero		1


	//   ....[102]....
        /*077c*/ 	.word	0x000050a0
        /*0780*/ 	.word	0x000000ff
        /*0784*/ 	.word	0x000000b8
        /*0788*/ 	.short	0x010a
        /*078a*/ 	.byte	0x06
	.zero		1


	//   ....[103]....
        /*078c*/ 	.word	0x000052e0
        /*0790*/ 	.word	0x000000ff
        /*0794*/ 	.word	0x00000098
        /*0798*/ 	.short	0x010b
        /*079a*/ 	.byte	0x06
	.zero		1


	//   ....[104]....
        /*079c*/ 	.word	0x00005300
        /*07a0*/ 	.word	0x000000ff
        /*07a4*/ 	.word	0x00000000
        /*07a8*/ 	.short	0x0101
        /*07aa*/ 	.byte	0x0d
	.zero		1


	//   ....[105]....
        /*07ac*/ 	.word	0x00005330
        /*07b0*/ 	.word	0x000000ff
        /*07b4*/ 	.word	0x000000a0
        /*07b8*/ 	.short	0x010a
        /*07ba*/ 	.byte	0x06
	.zero		1


	//   ....[106]....
        /*07bc*/ 	.word	0x00005350
        /*07c0*/ 	.word	0x000000ff
        /*07c4*/ 	.word	0x000000a8
        /*07c8*/ 	.short	0x010a
        /*07ca*/ 	.byte	0x06
	.zero		1


	//   ....[107]....
        /*07cc*/ 	.word	0x00005370
        /*07d0*/ 	.word	0x000000ff
        /*07d4*/ 	.word	0x000000b0
        /*07d8*/ 	.short	0x010a
        /*07da*/ 	.byte	0x06
	.zero		1


	//   ....[108]....
        /*07dc*/ 	.word	0x000053b0
        /*07e0*/ 	.word	0x00000000
        /*07e4*/ 	.word	0x000000b8
        /*07e8*/ 	.short	0x010a
        /*07ea*/ 	.byte	0xff
	.zero		1


	//   ....[109]....
        /*07ec*/ 	.word	0x00005720
        /*07f0*/ 	.word	0x00000000
        /*07f4*/ 	.word	0x000000d0
        /*07f8*/ 	.short	0x010a
        /*07fa*/ 	.byte	0xff
	.zero		1


	//   ....[110]....
        /*07fc*/ 	.word	0x00005830
        /*0800*/ 	.word	0x00000000
        /*0804*/ 	.word	0x00000000
        /*0808*/ 	.short	0x0101
        /*080a*/ 	.byte	0xff
	.zero		1


	//   ....[111]....
        /*080c*/ 	.word	0x00006330
        /*0810*/ 	.word	0x000000ff
        /*0814*/ 	.word	0x00000080
        /*0818*/ 	.short	0x010a
        /*081a*/ 	.byte	0x29
	.zero		1


	//   ....[112]....
        /*081c*/ 	.word	0x00006490
        /*0820*/ 	.word	0x00000076
        /*0824*/ 	.word	0x000000f0
        /*0828*/ 	.short	0x010a
        /*082a*/ 	.byte	0xff
	.zero		1


	//   ....[113]....
        /*082c*/ 	.word	0x00006590
        /*0830*/ 	.word	0x000000ff
        /*0834*/ 	.word	0x00000080
        /*0838*/ 	.short	0x010a
        /*083a*/ 	.byte	0x29
	.zero		1


	//   ....[114]....
        /*083c*/ 	.word	0x00006680
        /*0840*/ 	.word	0x00000076
        /*0844*/ 	.word	0x000000f0
        /*0848*/ 	.short	0x010a
        /*084a*/ 	.byte	0xff
	.zero		1


	//   ....[115]....
        /*084c*/ 	.word	0x00007150
        /*0850*/ 	.word	0x00000000
        /*0854*/ 	.word	0x00000000
        /*0858*/ 	.short	0x0101
        /*085a*/ 	.byte	0xff
	.zero		1


	//   ....[116]....
        /*085c*/ 	.word	0x00007160
        /*0860*/ 	.word	0x00000003
        /*0864*/ 	.word	0x00000080
        /*0868*/ 	.short	0x010a
        /*086a*/ 	.byte	0xff
	.zero		1


	//   ....[117]....
        /*086c*/ 	.word	0x00007240
        /*0870*/ 	.word	0x00000003
        /*0874*/ 	.word	0x00000080
        /*0878*/ 	.short	0x010a
        /*087a*/ 	.byte	0xff
	.zero		1


	//   ....[118]....
        /*087c*/ 	.word	0x00007da0
        /*0880*/ 	.word	0x00000030
        /*0884*/ 	.word	0x00000000
        /*0888*/ 	.short	0x0101
        /*088a*/ 	.byte	0xff
	.zero		1


	//   ....[119]....
        /*088c*/ 	.word	0x00007dc0
        /*0890*/ 	.word	0x00000000
        /*0894*/ 	.word	0x00000080
        /*0898*/ 	.short	0x010a
        /*089a*/ 	.byte	0xff
	.zero		1


	//   ....[120]....
        /*089c*/ 	.word	0x00007e90
        /*08a0*/ 	.word	0x00000000
        /*08a4*/ 	.word	0x00000080
        /*08a8*/ 	.short	0x010a
        /*08aa*/ 	.byte	0xff
	.zero		1


	//   ....[121]....
        /*08ac*/ 	.word	0x000089f0
        /*08b0*/ 	.word	0x00000030
        /*08b4*/ 	.word	0x00000000
        /*08b8*/ 	.short	0x0101
        /*08ba*/ 	.byte	0xff
	.zero		1


	//   ....[122]....
        /*08bc*/ 	.word	0x00008a10
        /*08c0*/ 	.word	0x00000000
        /*08c4*/ 	.word	0x00000080
        /*08c8*/ 	.short	0x010a
        /*08ca*/ 	.byte	0xff
	.zero		1


	//   ....[123]....
        /*08cc*/ 	.word	0x00008ae0
        /*08d0*/ 	.word	0x00000000
        /*08d4*/ 	.word	0x00000080
        /*08d8*/ 	.short	0x010a
        /*08da*/ 	.byte	0xff
	.zero		1


	//   ....[124]....
        /*08dc*/ 	.word	0x00008ed0
        /*08e0*/ 	.word	0x00000076
        /*08e4*/ 	.word	0x00000000
        /*08e8*/ 	.short	0x0101
        /*08ea*/ 	.byte	0xff
	.zero		1


	//   ....[125]....
        /*08ec*/ 	.word	0x00009690
        /*08f0*/ 	.word	0x00000000
        /*08f4*/ 	.word	0x00000000
        /*08f8*/ 	.short	0x0101
        /*08fa*/ 	.byte	0xff
	.zero		1


	//   ....[126]....
        /*08fc*/ 	.word	0x00009920
        /*0900*/ 	.word	0x000000ff
        /*0904*/ 	.word	0x00000000
        /*0908*/ 	.short	0x0101
        /*090a*/ 	.byte	0x04
	.zero		1


	//   ....[127]....
        /*090c*/ 	.word	0x00009940
        /*0910*/ 	.word	0x00000002
        /*0914*/ 	.word	0x00000140
        /*0918*/ 	.short	0x010a
        /*091a*/ 	.byte	0xff
	.zero		1


	//   ....[128]....
        /*091c*/ 	.word	0x000099a0
        /*0920*/ 	.word	0x00000002
        /*0924*/ 	.word	0x00000040
        /*0928*/ 	.short	0x010a
        /*092a*/ 	.byte	0xff
	.zero		1


	//   ....[129]....
        /*092c*/ 	.word	0x00009a00
        /*0930*/ 	.word	0x00000002
        /*0934*/ 	.word	0x00000040
        /*0938*/ 	.short	0x010a
        /*093a*/ 	.byte	0xff
	.zero		1


	//   ....[130]....
        /*093c*/ 	.word	0x00009a50
        /*0940*/ 	.word	0x00000002
        /*0944*/ 	.word	0x000000d0
        /*0948*/ 	.short	0x010a
        /*094a*/ 	.byte	0xff
	.zero		1


	//   ....[131]....
        /*094c*/ 	.word	0x00009ab0
        /*0950*/ 	.word	0x00000000
        /*0954*/ 	.word	0x00000000
        /*0958*/ 	.short	0x010a
        /*095a*/ 	.byte	0xff
	.zero		1


	//   ....[132]....
        /*095c*/ 	.word	0x00009b10
        /*0960*/ 	.word	0x00000000
        /*0964*/ 	.word	0x00000000
        /*0968*/ 	.short	0x010a
        /*096a*/ 	.byte	0xff
	.zero		1


	//   ....[133]....
        /*096c*/ 	.word	0x00009b70
        /*0970*/ 	.word	0x00000000
        /*0974*/ 	.word	0x00000000
        /*0978*/ 	.short	0x010a
        /*097a*/ 	.byte	0xff
	.zero		1


	//   ....[134]....
        /*097c*/ 	.word	0x00009bd0
        /*0980*/ 	.word	0x00000000
        /*0984*/ 	.word	0x00000000
        /*0988*/ 	.short	0x010a
        /*098a*/ 	.byte	0xff
	.zero		1


	//   ....[135]....
        /*098c*/ 	.word	0x00009c30
        /*0990*/ 	.word	0x00000000
        /*0994*/ 	.word	0x00000000
        /*0998*/ 	.short	0x010a
        /*099a*/ 	.byte	0xff
	.zero		1


	//   ....[136]....
        /*099c*/ 	.word	0x00009c90
        /*09a0*/ 	.word	0x00000000
        /*09a4*/ 	.word	0x00000000
        /*09a8*/ 	.short	0x010a
        /*09aa*/ 	.byte	0xff
	.zero		1


	//   ....[137]....
        /*09ac*/ 	.word	0x00009cf0
        /*09b0*/ 	.word	0x00000000
        /*09b4*/ 	.word	0x00000000
        /*09b8*/ 	.short	0x010a
        /*09ba*/ 	.byte	0xff
	.zero		1


	//   ....[138]....
        /*09bc*/ 	.word	0x00009d40
        /*09c0*/ 	.word	0x00000000
        /*09c4*/ 	.word	0x00000130
        /*09c8*/ 	.short	0x010a
        /*09ca*/ 	.byte	0xff
	.zero		1


	//   ....[139]....
        /*09cc*/ 	.word	0x00009da0
        /*09d0*/ 	.word	0x00000000
        /*09d4*/ 	.word	0x000000e0
        /*09d8*/ 	.short	0x010a
        /*09da*/ 	.byte	0xff
	.zero		1


	//   ....[140]....
        /*09dc*/ 	.word	0x00009df0
        /*09e0*/ 	.word	0x00000000
        /*09e4*/ 	.word	0x000000d0
        /*09e8*/ 	.short	0x010a
        /*09ea*/ 	.byte	0xff
	.zero		1


	//   ....[141]....
        /*09ec*/ 	.word	0x00009e50
        /*09f0*/ 	.word	0x00000000
        /*09f4*/ 	.word	0x000000e0
        /*09f8*/ 	.short	0x010a
        /*09fa*/ 	.byte	0xff
	.zero		1


	//   ....[142]....
        /*09fc*/ 	.word	0x00009eb0
        /*0a00*/ 	.word	0x00000003
        /*0a04*/ 	.word	0x00000008
        /*0a08*/ 	.short	0x010a
        /*0a0a*/ 	.byte	0xff
	.zero		1


	//   ....[143]....
        /*0a0c*/ 	.word	0x00009f90
        /*0a10*/ 	.word	0x00000000
        /*0a14*/ 	.word	0x00000008
        /*0a18*/ 	.short	0x010a
        /*0a1a*/ 	.byte	0xff
	.zero		1


	//   ....[144]....
        /*0a1c*/ 	.word	0x00009fe0
        /*0a20*/ 	.word	0x00000000
        /*0a24*/ 	.word	0x000000d0
        /*0a28*/ 	.short	0x010a
        /*0a2a*/ 	.byte	0xff
	.zero		1


	//   ....[145]....
        /*0a2c*/ 	.word	0x0000a040
        /*0a30*/ 	.word	0x00000000
        /*0a34*/ 	.word	0x00000110
        /*0a38*/ 	.short	0x010a
        /*0a3a*/ 	.byte	0xff
	.zero		1


	//   ....[146]....
        /*0a3c*/ 	.word	0x0000a0a0
        /*0a40*/ 	.word	0x00000000
        /*0a44*/ 	.word	0x00000000
        /*0a48*/ 	.short	0x010a
        /*0a4a*/ 	.byte	0xff
	.zero		1


	//   ....[147]....
        /*0a4c*/ 	.word	0x0000a100
        /*0a50*/ 	.word	0x00000000
        /*0a54*/ 	.word	0x00000000
        /*0a58*/ 	.short	0x010a
        /*0a5a*/ 	.byte	0xff
	.zero		1


	//   ....[148]....
        /*0a5c*/ 	.word	0x0000a160
        /*0a60*/ 	.word	0x00000000
        /*0a64*/ 	.word	0x00000000
        /*0a68*/ 	.short	0x010a
        /*0a6a*/ 	.byte	0xff
	.zero		1


	//   ....[149]....
        /*0a6c*/ 	.word	0x0000a1c0
        /*0a70*/ 	.word	0x00000000
        /*0a74*/ 	.word	0x00000000
        /*0a78*/ 	.short	0x010a
        /*0a7a*/ 	.byte	0xff
	.zero		1


	//   ....[150]....
        /*0a7c*/ 	.word	0x0000a220
        /*0a80*/ 	.word	0x00000000
        /*0a84*/ 	.word	0x00000150
        /*0a88*/ 	.short	0x010a
        /*0a8a*/ 	.byte	0xff
	.zero		1


	//   ....[151]....
        /*0a8c*/ 	.word	0x0000a270
        /*0a90*/ 	.word	0x00000000
        /*0a94*/ 	.word	0x000000d0
        /*0a98*/ 	.short	0x010a
        /*0a9a*/ 	.byte	0xff
	.zero		1


	//   ....[152]....
        /*0a9c*/ 	.word	0x0000a2d0
        /*0aa0*/ 	.word	0x00000000
        /*0aa4*/ 	.word	0x000000c8
        /*0aa8*/ 	.short	0x010a
        /*0aaa*/ 	.byte	0xff
	.zero		1


	//   ....[153]....
        /*0aac*/ 	.word	0x0000a330
        /*0ab0*/ 	.word	0x00000000
        /*0ab4*/ 	.word	0x000000a0
        /*0ab8*/ 	.short	0x010a
        /*0aba*/ 	.byte	0xff
	.zero		1


	//   ....[154]....
        /*0abc*/ 	.word	0x0000a390
        /*0ac0*/ 	.word	0x00000000
        /*0ac4*/ 	.word	0x000000a8
        /*0ac8*/ 	.short	0x010a
        /*0aca*/ 	.byte	0xff
	.zero		1


	//   ....[155]....
        /*0acc*/ 	.word	0x0000a3f0
        /*0ad0*/ 	.word	0x00000000
        /*0ad4*/ 	.word	0x000000b0
        /*0ad8*/ 	.short	0x010a
        /*0ada*/ 	.byte	0xff
	.zero		1


	//   ....[156]....
        /*0adc*/ 	.word	0x0000a450
        /*0ae0*/ 	.word	0x00000000
        /*0ae4*/ 	.word	0x000000b8
        /*0ae8*/ 	.short	0x010a
        /*0aea*/ 	.byte	0xff
	.zero		1


	//   ....[157]....
        /*0aec*/ 	.word	0x0000a4b0
        /*0af0*/ 	.word	0x00000000
        /*0af4*/ 	.word	0x000000a0
        /*0af8*/ 	.short	0x010a
        /*0afa*/ 	.byte	0xff
	.zero		1


	//   ....[158]....
        /*0afc*/ 	.word	0x0000a510
        /*0b00*/ 	.word	0x00000000
        /*0b04*/ 	.word	0x000000a8
        /*0b08*/ 	.short	0x010a
        /*0b0a*/ 	.byte	0xff
	.zero		1


	//   ....[159]....
        /*0b0c*/ 	.word	0x0000a570
        /*0b10*/ 	.word	0x00000000
        /*0b14*/ 	.word	0x000000b0
        /*0b18*/ 	.short	0x010a
        /*0b1a*/ 	.byte	0xff
	.zero		1


	//   ....[160]....
        /*0b1c*/ 	.word	0x0000a5c0
        /*0b20*/ 	.word	0x00000000
        /*0b24*/ 	.word	0x000000d0
        /*0b28*/ 	.short	0x010a
        /*0b2a*/ 	.byte	0xff
	.zero		1


	//   ....[161]....
        /*0b2c*/ 	.word	0x0000a620
        /*0b30*/ 	.word	0x00000003
        /*0b34*/ 	.word	0x00000080
        /*0b38*/ 	.short	0x010a
        /*0b3a*/ 	.byte	0xff
	.zero		1


	//   ....[162]....
        /*0b3c*/ 	.word	0x0000a670
        /*0b40*/ 	.word	0x00000076
        /*0b44*/ 	.word	0x000000f0
        /*0b48*/ 	.short	0x010a
        /*0b4a*/ 	.byte	0xff
	.zero		1


	//   ....[163]....
        /*0b4c*/ 	.word	0x0000a6c0
        /*0b50*/ 	.word	0x00000003
        /*0b54*/ 	.word	0x00000080
        /*0b58*/ 	.short	0x010a
        /*0b5a*/ 	.byte	0xff
	.zero		1


	//   ....[164]....
        /*0b5c*/ 	.word	0x0000a710
        /*0b60*/ 	.word	0x00000000
        /*0b64*/ 	.word	0x00000080
        /*0b68*/ 	.short	0x010a
        /*0b6a*/ 	.byte	0xff
	.zero		1


	//   ....[165]....
        /*0b6c*/ 	.word	0x0000a760
        /*0b70*/ 	.word	0x00000000
        /*0b74*/ 	.word	0x00000080
        /*0b78*/ 	.short	0x010a
        /*0b7a*/ 	.byte	0xff
	.zero		1


	//----- nvinfo : EIATTR_NUM_MBARRIERS
	.align		4
.L_47:
        /*0b7c*/ 	.byte	0x03, 0x38
        /*0b7e*/ 	.short	0x002b


	//----- nvinfo : EIATTR_EXIT_INSTR_OFFSETS
	.align		4
        /*0b80*/ 	.byte	0x04, 0x1c
        /*0b82*/ 	.short	(.L_49 - .L_48)


	//   ....[0]....
.L_48:
        /*0b84*/ 	.word	0x00002ac0


	//   ....[1]....
        /*0b88*/ 	.word	0x00002fb0


	//   ....[2]....
        /*0b8c*/ 	.word	0x00003010


	//   ....[3]....
        /*0b90*/ 	.word	0x00004390


	//   ....[4]....
        /*0b94*/ 	.word	0x000053e0


	//   ....[5]....
        /*0b98*/ 	.word	0x00005420


	//   ....[6]....
        /*0b9c*/ 	.word	0x00009820


	//   ....[7]....
        /*0ba0*/ 	.word	0x00009890


	//   ....[8]....
        /*0ba4*/ 	.word	0x000098c0


	//   ....[9]....
        /*0ba8*/ 	.word	0x00009930


	//----- nvinfo : EIATTR_MAX_THREADS
	.align		4
.L_49:
        /*0bac*/ 	.byte	0x04, 0x05
        /*0bae*/ 	.short	(.L_51 - .L_50)
.L_50:
        /*0bb0*/ 	.word	0x00000100
        /*0bb4*/ 	.word	0x00000001
        /*0bb8*/ 	.word	0x00000001


	//----- nvinfo : EIATTR_CRS_STACK_SIZE
	.align		4
.L_51:
        /*0bbc*/ 	.byte	0x04, 0x1e
        /*0bbe*/ 	.short	(.L_53 - .L_52)
.L_52:
        /*0bc0*/ 	.word	0x00000000


	//----- nvinfo : EIATTR_CBANK_PARAM_SIZE
	.align		4
.L_53:
        /*0bc4*/ 	.byte	0x03, 0x19
        /*0bc6*/ 	.short	0x0800


	//----- nvinfo : EIATTR_PARAM_CBANK
	.align		4
        /*0bc8*/ 	.byte	0x04, 0x0a
        /*0bca*/ 	.short	(.L_55 - .L_54)
	.align		4
.L_54:
        /*0bcc*/ 	.word	index@(.nv.constant0._ZN7cutlass13device_kernelINS_4gemm6kernel13GemmUniversalIN4cute5tupleIJiiiiEEENS1_10collective13CollectiveMmaINS1_35MainloopSm100TmaUmmaWarpSpecializedILi8ELi2ELi4ENS5_IJNS4_1CILi2EEENSA_ILi1EEESC_EEEEENS5_IJNSA_ILi256EEENSA_ILi128EEENSA_ILi64EEEEEENS_10bfloat16_tENS5_IJlSC_lEEESJ_SK_NS4_8TiledMMAINS4_8MMA_AtomIJNS4_26SM100_MMA_F16BF16_2x1SM_SSISJ_SJ_fLi256ELi128ELNS4_4UMMA5MajorE0ELSP_0ELNSO_7ScaleInE0ELSQ_0EEEEEENS4_6LayoutINS5_IJSC_SC_SC_EEENS5_IJNSA_ILi0EEESV_SV_EEEEENS5_IJNS4_10UnderscoreESY_SY_EEEEENS4_18SM100_TMA_2SM_LOADENS4_14ComposedLayoutINS4_7SwizzleILi3ELi4ELi3EEENS4_18smem_ptr_flag_bitsILi16EEENST_INS5_IJNSA_ILi8EEESH_EEENS5_IJSH_SC_EEEEEEEvNS4_8identityES11_S1B_vS1C_EENS_8epilogue10collective18CollectiveEpilogueINS1E_23Sm100TmaWarpSpecializedILi4ELi2ELi32ELb1ELb0EEEJNS5_IJSG_SG_SH_EEENS5_IJNST_ISG_SC_EENST_INSA_ILi32EEESC_EEEEESJ_SK_SJ_SK_NS1E_6fusion15FusionCallbacksIS1I_NS1O_23LinCombPerRowBiasEltActINS1E_6thread4ReLuESJ_fSJ_SJ_fLi8ELNS_15FloatRoundStyleE2EEES1J_S1N_JEEENS4_5SM1004TMEM4LOAD26SM100_TMEM_LOAD_32dp32b32xENS4_13SM90_TMA_LOADENS12_INS13_ILi2ELi4ELi3EEES16_NST_INS5_IJS17_S1L_EEENS5_IJS1L_SC_EEEEEEENS4_39AutoVectorizingCopyWithAssumedAlignmentILi128EEENS4_14SM90_TMA_STOREES25_S27_S27_EEEvvEEEEvNT_6ParamsE)
        /*0bd0*/ 	.short	0x0380
        /*0bd2*/ 	.short	0x0800


	//----- nvinfo : EIATTR_SW_WAR
	.align		4
.L_55:
        /*0bd4*/ 	.byte	0x04, 0x36
        /*0bd6*/ 	.short	(.L_57 - .L_56)
.L_56:
        /*0bd8*/ 	.word	0x00000008
.L_57:


//--------------------- .nv.callgraph             --------------------------
	.section	.nv.callgraph,"",@"SHT_CUDA_CALLGRAPH"
	.align	4
	.sectionentsize	8
	.align		4
        /*0000*/ 	.word	0x00000000
	.align		4
        /*0004*/ 	.word	0xffffffff
	.align		4
        /*0008*/ 	.word	index@(_ZN7cutlass13device_kernelINS_4gemm6kernel13GemmUniversalIN4cute5tupleIJiiiiEEENS1_10collective13CollectiveMmaINS1_35MainloopSm100TmaUmmaWarpSpecializedILi8ELi2ELi4ENS5_IJNS4_1CILi2EEENSA_ILi1EEESC_EEEEENS5_IJNSA_ILi256EEENSA_ILi128EEENSA_ILi64EEEEEENS_10bfloat16_tENS5_IJlSC_lEEESJ_SK_NS4_8TiledMMAINS4_8MMA_AtomIJNS4_26SM100_MMA_F16BF16_2x1SM_SSISJ_SJ_fLi256ELi128ELNS4_4UMMA5MajorE0ELSP_0ELNSO_7ScaleInE0ELSQ_0EEEEEENS4_6LayoutINS5_IJSC_SC_SC_EEENS5_IJNSA_ILi0EEESV_SV_EEEEENS5_IJNS4_10UnderscoreESY_SY_EEEEENS4_18SM100_TMA_2SM_LOADENS4_14ComposedLayoutINS4_7SwizzleILi3ELi4ELi3EEENS4_18smem_ptr_flag_bitsILi16EEENST_INS5_IJNSA_ILi8EEESH_EEENS5_IJSH_SC_EEEEEEEvNS4_8identityES11_S1B_vS1C_EENS_8epilogue10collective18CollectiveEpilogueINS1E_23Sm100TmaWarpSpecializedILi4ELi2ELi32ELb1ELb0EEEJNS5_IJSG_SG_SH_EEENS5_IJNST_ISG_SC_EENST_INSA_ILi32EEESC_EEEEESJ_SK_SJ_SK_NS1E_6fusion15FusionCallbacksIS1I_NS1O_23LinCombPerRowBiasEltActINS1E_6thread4ReLuESJ_fSJ_SJ_fLi8ELNS_15FloatRoundStyleE2EEES1J_S1N_JEEENS4_5SM1004TMEM4LOAD26SM100_TMEM_LOAD_32dp32b32xENS4_13SM90_TMA_LOADENS12_INS13_ILi2ELi4ELi3EEES16_NST_INS5_IJS17_S1L_EEENS5_IJS1L_SC_EEEEEEENS4_39AutoVectorizingCopyWithAssumedAlignmentILi128EEENS4_14SM90_TMA_STOREES25_S27_S27_EEEvvEEEEvNT_6ParamsE)
	.align		4
        /*000c*/ 	.word	index@(__assertfail)
	.align		4
        /*0010*/ 	.word	0x00000000
	.align		4
        /*0014*/ 	.word	0xfffffffe
	.align		4
        /*0018*/ 	.word	0x00000000
	.align		4
        /*001c*/ 	.word	0xfffffffd
	.align		4
        /*0020*/ 	.word	0x00000000
	.align		4
        /*0024*/ 	.word	0xfffffffc


//--------------------- .nv.constant4             --------------------------
	.section	.nv.constant4,"a",@progbits
	.align	8
	.align		8
.nv.constant4:
        /*0000*/ 	.dword	__assertfail
	.align		8
        /*0008*/ 	.dword	__unnamed_1
	.align		8
        /*0010*/ 	.dword	__unnamed_2
	.align		8
        /*0018*/ 	.dword	_ZN39_INTERNAL_bb31af77_4_k_cu_b9e56dda_29714cuda3std3__45__cpo5beginE
	.align		8
        /*0020*/ 	.dword	_ZN39_INTERNAL_bb31af77_4_k_cu_b9e56dda_29714cuda3std3__45__cpo3endE
	.align		8
        /*0028*/ 	.dword	_ZN39_INTERNAL_bb31af77_4_k_cu_b9e56dda_29714cuda3std3__45__cpo6cbeginE
	.align		8
        /*0030*/ 	.dword	_ZN39_INTERNAL_bb31af77_4_k_cu_b9e56dda_29714cuda3std3__45__cpo4cendE
	.align		8
        /*0038*/ 	.dword	_ZN39_INTERNAL_bb31af77_4_k_cu_b9e56dda_29714cuda3std3__441_GLOBAL__N__bb31af77_4_k_cu_b9e56dda_29716ignoreE
	.align		8
        /*0040*/ 	.dword	_ZN39_INTERNAL_bb31af77_4_k_cu_b9e56dda_29714cuda3std3__419piecewise_constructE
	.align		8
        /*0048*/ 	.dword	_ZN39_INTERNAL_bb31af77_4_k_cu_b9e56dda_29714cuda3std3__48in_placeE
	.align		8
        /*0050*/ 	.dword	_ZN39_INTERNAL_bb31af77_4_k_cu_b9e56dda_29714cuda3std6ranges3__45__cpo4swapE
	.align		8
        /*0058*/ 	.dword	_ZN39_INTERNAL_bb31af77_4_k_cu_b9e56dda_29714cuda3std6ranges3__45__cpo9iter_moveE
	.align		8
        /*0060*/ 	.dword	_ZN39_INTERNAL_bb31af77_4_k_cu_b9e56dda_29714cute7productE
	.align		8
        /*0068*/ 	.dword	_ZN39_INTERNAL_bb31af77_4_k_cu_b9e56dda_29714cute1_E
	.align		8
        /*0070*/ 	.dword	$str$25
	.align		8
        /*0078*/ 	.dword	$str$26
	.align		8
        /*0080*/ 	.dword	$str$27
	.align		8
        /*0088*/ 	.dword	$str$28


//--------------------- .text._ZN7cutlass13device_kernelINS_4gemm6kernel13GemmUniversalIN4cute5tupleIJiiiiEEENS1_10collective13CollectiveMmaINS1_35MainloopSm100TmaUmmaWarpSpecializedILi8ELi2ELi4ENS5_IJNS4_1CILi2EEENSA_ILi1EEESC_EEEEENS5_IJNSA_ILi256EEENSA_ILi128EEENSA_ILi64EEEEEENS_10bfloat16_tENS5_IJlSC_lEEESJ_SK_NS4_8TiledMMAINS4_8MMA_AtomIJNS4_26SM100_MMA_F16BF16_2x1SM_SSISJ_SJ_fLi256ELi128ELNS4_4UMMA5MajorE0ELSP_0ELNSO_7ScaleInE0ELSQ_0EEEEEENS4_6LayoutINS5_IJSC_SC_SC_EEENS5_IJNSA_ILi0EEESV_SV_EEEEENS5_IJNS4_10UnderscoreESY_SY_EEEEENS4_18SM100_TMA_2SM_LOADENS4_14ComposedLayoutINS4_7SwizzleILi3ELi4ELi3EEENS4_18smem_ptr_flag_bitsILi16EEENST_INS5_IJNSA_ILi8EEESH_EEENS5_IJSH_SC_EEEEEEEvNS4_8identityES11_S1B_vS1C_EENS_8epilogue10collective18CollectiveEpilogueINS1E_23Sm100TmaWarpSpecializedILi4ELi2ELi32ELb1ELb0EEEJNS5_IJSG_SG_SH_EEENS5_IJNST_ISG_SC_EENST_INSA_ILi32EEESC_EEEEESJ_SK_SJ_SK_NS1E_6fusion15FusionCallbacksIS1I_NS1O_23LinCombPerRowBiasEltActINS1E_6thread4ReLuESJ_fSJ_SJ_fLi8ELNS_15FloatRoundStyleE2EEES1J_S1N_JEEENS4_5SM1004TMEM4LOAD26SM100_TMEM_LOAD_32dp32b32xENS4_13SM90_TMA_LOADENS12_INS13_ILi2ELi4ELi3EEES16_NST_INS5_IJS17_S1L_EEENS5_IJS1L_SC_EEEEEEENS4_39AutoVectorizingCopyWithAssumedAlignmentILi128EEENS4_14SM90_TMA_STOREES25_S27_S27_EEEvvEEEEvNT_6ParamsE --------------------------
	.section	.text._ZN7cutlass13device_kernelINS_4gemm6kernel13GemmUniversalIN4cute5tupleIJiiiiEEENS1_10collective13CollectiveMmaINS1_35MainloopSm100TmaUmmaWarpSpecializedILi8ELi2ELi4ENS5_IJNS4_1CILi2EEENSA_ILi1EEESC_EEEEENS5_IJNSA_ILi256EEENSA_ILi128EEENSA_ILi64EEEEEENS_10bfloat16_tENS5_IJlSC_lEEESJ_SK_NS4_8TiledMMAINS4_8MMA_AtomIJNS4_26SM100_MMA_F16BF16_2x1SM_SSISJ_SJ_fLi256ELi128ELNS4_4UMMA5MajorE0ELSP_0ELNSO_7ScaleInE0ELSQ_0EEEEEENS4_6LayoutINS5_IJSC_SC_SC_EEENS5_IJNSA_ILi0EEESV_SV_EEEEENS5_IJNS4_10UnderscoreESY_SY_EEEEENS4_18SM100_TMA_2SM_LOADENS4_14ComposedLayoutINS4_7SwizzleILi3ELi4ELi3EEENS4_18smem_ptr_flag_bitsILi16EEENST_INS5_IJNSA_ILi8EEESH_EEENS5_IJSH_SC_EEEEEEEvNS4_8identityES11_S1B_vS1C_EENS_8epilogue10collective18CollectiveEpilogueINS1E_23Sm100TmaWarpSpecializedILi4ELi2ELi32ELb1ELb0EEEJNS5_IJSG_SG_SH_EEENS5_IJNST_ISG_SC_EENST_INSA_ILi32EEESC_EEEEESJ_SK_SJ_SK_NS1E_6fusion15FusionCallbacksIS1I_NS1O_23LinCombPerRowBiasEltActINS1E_6thread4ReLuESJ_fSJ_SJ_fLi8ELNS_15FloatRoundStyleE2EEES1J_S1N_JEEENS4_5SM1004TMEM4LOAD26SM100_TMEM_LOAD_32dp32b32xENS4_13SM90_TMA_LOADENS12_INS13_ILi2ELi4ELi3EEES16_NST_INS5_IJS17_S1L_EEENS5_IJS1L_SC_EEEEEEENS4_39AutoVectorizingCopyWithAssumedAlignmentILi128EEENS4_14SM90_TMA_STOREES25_S27_S27_EEEvvEEEEvNT_6ParamsE,"ax",@progbits
	.align	128
.text._ZN7cutlass13device_kernelINS_4gemm6kernel13GemmUniversalIN4cute5tupleIJiiiiEEENS1_10collective13CollectiveMmaINS1_35MainloopSm100TmaUmmaWarpSpecializedILi8ELi2ELi4ENS5_IJNS4_1CILi2EEENSA_ILi1EEESC_EEEEENS5_IJNSA_ILi256EEENSA_ILi128EEENSA_ILi64EEEEEENS_10bfloat16_tENS5_IJlSC_lEEESJ_SK_NS4_8TiledMMAINS4_8MMA_AtomIJNS4_26SM100_MMA_F16BF16_2x1SM_SSISJ_SJ_fLi256ELi128ELNS4_4UMMA5MajorE0ELSP_0ELNSO_7ScaleInE0ELSQ_0EEEEEENS4_6LayoutINS5_IJSC_SC_SC_EEENS5_IJNSA_ILi0EEESV_SV_EEEEENS5_IJNS4_10UnderscoreESY_SY_EEEEENS4_18SM100_TMA_2SM_LOADENS4_14ComposedLayoutINS4_7SwizzleILi3ELi4ELi3EEENS4_18smem_ptr_flag_bitsILi16EEENST_INS5_IJNSA_ILi8EEESH_EEENS5_IJSH_SC_EEEEEEEvNS4_8identityES11_S1B_vS1C_EENS_8epilogue10collective18CollectiveEpilogueINS1E_23Sm100TmaWarpSpecializedILi4ELi2ELi32ELb1ELb0EEEJNS5_IJSG_SG_SH_EEENS5_IJNST_ISG_SC_EENST_INSA_ILi32EEESC_EEEEESJ_SK_SJ_SK_NS1E_6fusion15FusionCallbacksIS1I_NS1O_23LinCombPerRowBiasEltActINS1E_6thread4ReLuESJ_fSJ_SJ_fLi8ELNS_15FloatRoundStyleE2EEES1J_S1N_JEEENS4_5SM1004TMEM4LOAD26SM100_TMEM_LOAD_32dp32b32xENS4_13SM90_TMA_LOADENS12_INS13_ILi2ELi4ELi3EEES16_NST_INS5_IJS17_S1L_EEENS5_IJS1L_SC_EEEEEEENS4_39AutoVectorizingCopyWithAssumedAlignmentILi128EEENS4_14SM90_TMA_STOREES25_S27_S27_EEEvvEEEEvNT_6ParamsE:
        .type           _ZN7cutlass13device_kernelINS_4gemm6kernel13GemmUniversalIN4cute5tupleIJiiiiEEENS1_10collective13CollectiveMmaINS1_35MainloopSm100TmaUmmaWarpSpecializedILi8ELi2ELi4ENS5_IJNS4_1CILi2EEENSA_ILi1EEESC_EEEEENS5_IJNSA_ILi256EEENSA_ILi128EEENSA_ILi64EEEEEENS_10bfloat16_tENS5_IJlSC_lEEESJ_SK_NS4_8TiledMMAINS4_8MMA_AtomIJNS4_26SM100_MMA_F16BF16_2x1SM_SSISJ_SJ_fLi256ELi128ELNS4_4UMMA5MajorE0ELSP_0ELNSO_7ScaleInE0ELSQ_0EEEEEENS4_6LayoutINS5_IJSC_SC_SC_EEENS5_IJNSA_ILi0EEESV_SV_EEEEENS5_IJNS4_10UnderscoreESY_SY_EEEEENS4_18SM100_TMA_2SM_LOADENS4_14ComposedLayoutINS4_7SwizzleILi3ELi4ELi3EEENS4_18smem_ptr_flag_bitsILi16EEENST_INS5_IJNSA_ILi8EEESH_EEENS5_IJSH_SC_EEEEEEEvNS4_8identityES11_S1B_vS1C_EENS_8epilogue10collective18CollectiveEpilogueINS1E_23Sm100TmaWarpSpecializedILi4ELi2ELi32ELb1ELb0EEEJNS5_IJSG_SG_SH_EEENS5_IJNST_ISG_SC_EENST_INSA_ILi32EEESC_EEEEESJ_SK_SJ_SK_NS1E_6fusion15FusionCallbacksIS1I_NS1O_23LinCombPerRowBiasEltActINS1E_6thread4ReLuESJ_fSJ_SJ_fLi8ELNS_15FloatRoundStyleE2EEES1J_S1N_JEEENS4_5SM1004TMEM4LOAD26SM100_TMEM_LOAD_32dp32b32xENS4_13SM90_TMA_LOADENS12_INS13_ILi2ELi4ELi3EEES16_NST_INS5_IJS17_S1L_EEENS5_IJS1L_SC_EEEEEEENS4_39AutoVectorizingCopyWithAssumedAlignmentILi128EEENS4_14SM90_TMA_STOREES25_S27_S27_EEEvvEEEEvNT_6ParamsE,@function
        .size           _ZN7cutlass13device_kernelINS_4gemm6kernel13GemmUniversalIN4cute5tupleIJiiiiEEENS1_10collective13CollectiveMmaINS1_35MainloopSm100TmaUmmaWarpSpecializedILi8ELi2ELi4ENS5_IJNS4_1CILi2EEENSA_ILi1EEESC_EEEEENS5_IJNSA_ILi256EEENSA_ILi128EEENSA_ILi64EEEEEENS_10bfloat16_tENS5_IJlSC_lEEESJ_SK_NS4_8TiledMMAINS4_8MMA_AtomIJNS4_26SM100_MMA_F16BF16_2x1SM_SSISJ_SJ_fLi256ELi128ELNS4_4UMMA5MajorE0ELSP_0ELNSO_7ScaleInE0ELSQ_0EEEEEENS4_6LayoutINS5_IJSC_SC_SC_EEENS5_IJNSA_ILi0EEESV_SV_EEEEENS5_IJNS4_10UnderscoreESY_SY_EEEEENS4_18SM100_TMA_2SM_LOADENS4_14ComposedLayoutINS4_7SwizzleILi3ELi4ELi3EEENS4_18smem_ptr_flag_bitsILi16EEENST_INS5_IJNSA_ILi8EEESH_EEENS5_IJSH_SC_EEEEEEEvNS4_8identityES11_S1B_vS1C_EENS_8epilogue10collective18CollectiveEpilogueINS1E_23Sm100TmaWarpSpecializedILi4ELi2ELi32ELb1ELb0EEEJNS5_IJSG_SG_SH_EEENS5_IJNST_ISG_SC_EENST_INSA_ILi32EEESC_EEEEESJ_SK_SJ_SK_NS1E_6fusion15FusionCallbacksIS1I_NS1O_23LinCombPerRowBiasEltActINS1E_6thread4ReLuESJ_fSJ_SJ_fLi8ELNS_15FloatRoundStyleE2EEES1J_S1N_JEEENS4_5SM1004TMEM4LOAD26SM100_TMEM_LOAD_32dp32b32xENS4_13SM90_TMA_LOADENS12_INS13_ILi2ELi4ELi3EEES16_NST_INS5_IJS17_S1L_EEENS5_IJS1L_SC_EEEEEEENS4_39AutoVectorizingCopyWithAssumedAlignmentILi128EEENS4_14SM90_TMA_STOREES25_S27_S27_EEEvvEEEEvNT_6ParamsE,(.L_x_211 - _ZN7cutlass13device_kernelINS_4gemm6kernel13GemmUniversalIN4cute5tupleIJiiiiEEENS1_10collective13CollectiveMmaINS1_35MainloopSm100TmaUmmaWarpSpecializedILi8ELi2ELi4ENS5_IJNS4_1CILi2EEENSA_ILi1EEESC_EEEEENS5_IJNSA_ILi256EEENSA_ILi128EEENSA_ILi64EEEEEENS_10bfloat16_tENS5_IJlSC_lEEESJ_SK_NS4_8TiledMMAINS4_8MMA_AtomIJNS4_26SM100_MMA_F16BF16_2x1SM_SSISJ_SJ_fLi256ELi128ELNS4_4UMMA5MajorE0ELSP_0ELNSO_7ScaleInE0ELSQ_0EEEEEENS4_6LayoutINS5_IJSC_SC_SC_EEENS5_IJNSA_ILi0EEESV_SV_EEEEENS5_IJNS4_10UnderscoreESY_SY_EEEEENS4_18SM100_TMA_2SM_LOADENS4_14ComposedLayoutINS4_7SwizzleILi3ELi4ELi3EEENS4_18smem_ptr_flag_bitsILi16EEENST_INS5_IJNSA_ILi8EEESH_EEENS5_IJSH_SC_EEEEEEEvNS4_8identityES11_S1B_vS1C_EENS_8epilogue10collective18CollectiveEpilogueINS1E_23Sm100TmaWarpSpecializedILi4ELi2ELi32ELb1ELb0EEEJNS5_IJSG_SG_SH_EEENS5_IJNST_ISG_SC_EENST_INSA_ILi32EEESC_EEEEESJ_SK_SJ_SK_NS1E_6fusion15FusionCallbacksIS1I_NS1O_23LinCombPerRowBiasEltActINS1E_6thread4ReLuESJ_fSJ_SJ_fLi8ELNS_15FloatRoundStyleE2EEES1J_S1N_JEEENS4_5SM1004TMEM4LOAD26SM100_TMEM_LOAD_32dp32b32xENS4_13SM90_TMA_LOADENS12_INS13_ILi2ELi4ELi3EEES16_NST_INS5_IJS17_S1L_EEENS5_IJS1L_SC_EEEEEEENS4_39AutoVectorizingCopyWithAssumedAlignmentILi128EEENS4_14SM90_TMA_STOREES25_S27_S27_EEEvvEEEEvNT_6ParamsE)
        .other          _ZN7cutlass13device_kernelINS_4gemm6kernel13GemmUniversalIN4cute5tupleIJiiiiEEENS1_10collective13CollectiveMmaINS1_35MainloopSm100TmaUmmaWarpSpecializedILi8ELi2ELi4ENS5_IJNS4_1CILi2EEENSA_ILi1EEESC_EEEEENS5_IJNSA_ILi256EEENSA_ILi128EEENSA_ILi64EEEEEENS_10bfloat16_tENS5_IJlSC_lEEESJ_SK_NS4_8TiledMMAINS4_8MMA_AtomIJNS4_26SM100_MMA_F16BF16_2x1SM_SSISJ_SJ_fLi256ELi128ELNS4_4UMMA5MajorE0ELSP_0ELNSO_7ScaleInE0ELSQ_0EEEEEENS4_6LayoutINS5_IJSC_SC_SC_EEENS5_IJNSA_ILi0EEESV_SV_EEEEENS5_IJNS4_10UnderscoreESY_SY_EEEEENS4_18SM100_TMA_2SM_LOADENS4_14ComposedLayoutINS4_7SwizzleILi3ELi4ELi3EEENS4_18smem_ptr_flag_bitsILi16EEENST_INS5_IJNSA_ILi8EEESH_EEENS5_IJSH_SC_EEEEEEEvNS4_8identityES11_S1B_vS1C_EENS_8epilogue10collective18CollectiveEpilogueINS1E_23Sm100TmaWarpSpecializedILi4ELi2ELi32ELb1ELb0EEEJNS5_IJSG_SG_SH_EEENS5_IJNST_ISG_SC_EENST_INSA_ILi32EEESC_EEEEESJ_SK_SJ_SK_NS1E_6fusion15FusionCallbacksIS1I_NS1O_23LinCombPerRowBiasEltActINS1E_6thread4ReLuESJ_fSJ_SJ_fLi8ELNS_15FloatRoundStyleE2EEES1J_S1N_JEEENS4_5SM1004TMEM4LOAD26SM100_TMEM_LOAD_32dp32b32xENS4_13SM90_TMA_LOADENS12_INS13_ILi2ELi4ELi3EEES16_NST_INS5_IJS17_S1L_EEENS5_IJS1L_SC_EEEEEEENS4_39AutoVectorizingCopyWithAssumedAlignmentILi128EEENS4_14SM90_TMA_STOREES25_S27_S27_EEEvvEEEEvNT_6ParamsE,@"STO_CUDA_ENTRY STV_DEFAULT"
_ZN7cutlass13device_kernelINS_4gemm6kernel13GemmUniversalIN4cute5tupleIJiiiiEEENS1_10collective13CollectiveMmaINS1_35MainloopSm100TmaUmmaWarpSpecializedILi8ELi2ELi4ENS5_IJNS4_1CILi2EEENSA_ILi1EEESC_EEEEENS5_IJNSA_ILi256EEENSA_ILi128EEENSA_ILi64EEEEEENS_10bfloat16_tENS5_IJlSC_lEEESJ_SK_NS4_8TiledMMAINS4_8MMA_AtomIJNS4_26SM100_MMA_F16BF16_2x1SM_SSISJ_SJ_fLi256ELi128ELNS4_4UMMA5MajorE0ELSP_0ELNSO_7ScaleInE0ELSQ_0EEEEEENS4_6LayoutINS5_IJSC_SC_SC_EEENS5_IJNSA_ILi0EEESV_SV_EEEEENS5_IJNS4_10UnderscoreESY_SY_EEEEENS4_18SM100_TMA_2SM_LOADENS4_14ComposedLayoutINS4_7SwizzleILi3ELi4ELi3EEENS4_18smem_ptr_flag_bitsILi16EEENST_INS5_IJNSA_ILi8EEESH_EEENS5_IJSH_SC_EEEEEEEvNS4_8identityES11_S1B_vS1C_EENS_8epilogue10collective18CollectiveEpilogueINS1E_23Sm100TmaWarpSpecializedILi4ELi2ELi32ELb1ELb0EEEJNS5_IJSG_SG_SH_EEENS5_IJNST_ISG_SC_EENST_INSA_ILi32EEESC_EEEEESJ_SK_SJ_SK_NS1E_6fusion15FusionCallbacksIS1I_NS1O_23LinCombPerRowBiasEltActINS1E_6thread4ReLuESJ_fSJ_SJ_fLi8ELNS_15FloatRoundStyleE2EEES1J_S1N_JEEENS4_5SM1004TMEM4LOAD26SM100_TMEM_LOAD_32dp32b32xENS4_13SM90_TMA_LOADENS12_INS13_ILi2ELi4ELi3EEES16_NST_INS5_IJS17_S1L_EEENS5_IJS1L_SC_EEEEEEENS4_39AutoVectorizingCopyWithAssumedAlignmentILi128EEENS4_14SM90_TMA_STOREES25_S27_S27_EEEvvEEEEvNT_6ParamsE:
[----:B------:R-:W1:Y:S01]  /*0000*/  LDC R1, c[0x0][0x37c] ;  /* 0x0000df00ff017b82 */ /* 0x000e620000000800 */
[----:B------:R-:W2:Y:S01]  /*0010*/  S2R R0, SR_TID.X ;  /* 0x0000000000007919 */ /* 0x000ea20000002100 */
[----:B------:R-:W3:Y:S06]  /*0020*/  LDCU.64 UR8, c[0x0][0x890] ;  /* 0x00011200ff0877ac */ /* 0x000eec0008000a00 */
[----:B------:R-:W4:Y:S01]  /*0030*/  S2UR UR37, SR_CgaCtaId ;  /* 0x00000000002579c3 */ /* 0x000f220000008800 */
[----:B------:R-:W-:Y:S02]  /*0040*/  PRMT R98, RZ, 0x7610, R98 ;  /* 0x00007610ff627816 */ /* 0x000fe40000000062 */
[----:B------:R-:W-:Y:S01]  /*0050*/  ELECT P0, URZ, PT ;  /* 0x0000000000ff782f */ /* 0x000fe20003800000 */
[----:B------:R-:W1:Y:S01]  /*0060*/  LDCU.64 UR46, c[0x0][0x358] ;  /* 0x00006b00ff2e77ac */ /* 0x000e620008000a00 */
[----:B---3--:R-:W-:-:S04]  /*0070*/  UISETP.NE.U32.AND UP1, UPT, UR8, URZ, UPT ;  /* 0x000000ff0800728c */ /* 0x008fc8000bf25070 */
[----:B------:R-:W-:Y:S02]  /*0080*/  UISETP.NE.AND.EX UP2, UPT, UR9, URZ, UPT, UP1 ;  /* 0x000000ff0900728c */ /* 0x000fe4000bf45310 */
[----:B----4-:R-:W-:Y:S02]  /*0090*/  ULOP3.LUT UR5, UR37, 0x1, URZ, 0xc0, !UPT ;  /* 0x0000000125057892 */ /* 0x010fe4000f8ec0ff */
[----:B------:R-:W-:Y:S01]  /*00a0*/  ULOP3.LUT UR4, UR37, 0x1, URZ, 0x3c, !UPT ;  /* 0x0000000125047892 */ /* 0x000fe2000f8e3cff */
[----:B--2---:R-:W-:-:S05]  /*00b0*/  SHF.R.U32.HI R102, RZ, 0x5, R0 ;  /* 0x00000005ff667819 */ /* 0x004fca0000011600 */
[----:B------:R-:W2:Y:S02]  /*00c0*/  SHFL.IDX PT, R2, R102, RZ, 0x1f ;  /* 0x00001fff66027589 */ /* 0x000ea400000e0000 */
[----:B--2---:R-:W-:Y:S01]  /*00d0*/  R2UR UR10, R2 ;  /* 0x00000000020a72ca */ /* 0x004fe200000e0000 */
[----:B-1----:R-:W-:Y:S05]  /*00e0*/  BRA.U UP2, `(.L_x_0) ;  /* 0x00000001022c7547 */ /* 0x002fea000b800000 */
[----:B------:R-:W1:Y:S02]  /*00f0*/  LDCU.64 UR6, c[0x0][0x888] ;  /* 0x00011100ff0677ac */ /* 0x000e640008000a00 */
[----:B-1----:R-:W-:-:S04]  /*0100*/  UISETP.NE.U32.AND UP0, UPT, UR6, URZ, UPT ;  /* 0x000000ff0600728c */ /* 0x002fc8000bf05070 */
[----:B------:R-:W-:-:S09]  /*0110*/  UISETP.NE.AND.EX UP0, UPT, UR7, URZ, UPT, UP0 ;  /* 0x000000ff0700728c */ /* 0x000fd2000bf05300 */
[----:B------:R-:W-:Y:S05]  /*0120*/  BRA.U !UP0, `(.L_x_1) ;  /* 0x0000000108107547 */ /* 0x000fea000b800000 */
[----:B------:R-:W1:Y:S02]  /*0130*/  LDC.64 R2, c[0x0][0x888] ;  /* 0x00022200ff027b82 */ /* 0x000e640000000a00 */
[----:B-1----:R1:W5:Y:S01]  /*0140*/  LDG.E R49, desc[UR46][R2.64] ;  /* 0x0000002e02317981 */ /* 0x002362000c1e1900 */
[----:B------:R-:W-:Y:S01]  /*0150*/  HFMA2 R98, -RZ, RZ, 0, 5.9604644775390625e-08 ;  /* 0x00000001ff627431 */ /* 0x000fe200000001ff */
[----:B------:R-:W-:Y:S05]  /*0160*/  BRA `(.L_x_0) ;  /* 0x00000000000c7947 */ /* 0x000fea0003800000 */
.L_x_1:
[----:B------:R-:W1:Y:S01]  /*0170*/  LDCU UR6, c[0x0][0x880] ;  /* 0x00011000ff0677ac */ /* 0x000e620008000800 */
[----:B------:R-:W-:Y:S01]  /*0180*/  HFMA2 R98, -RZ, RZ, 0, 5.9604644775390625e-08 ;  /* 0x00000001ff627431 */ /* 0x000fe200000001ff */
[----:B-1----:R-:W-:-:S07]  /*0190*/  MOV R49, UR6 ;  /* 0x0000000600317c02 */ /* 0x002fce0008000f00 */
.L_x_0:
[----:B------:R-:W2:Y:S02]  /*01a0*/  LDCU.64 UR6, c[0x0][0x8b0] ;  /* 0x00011600ff0677ac */ /* 0x000ea40008000a00 */
[----:B--2---:R-:W-:-:S04]  /*01b0*/  UISETP.NE.U32.AND UP0, UPT, UR6, URZ, UPT ;  /* 0x000000ff0600728c */ /* 0x004fc8000bf05070 */
[----:B------:R-:W-:-:S09]  /*01c0*/  UISETP.NE.AND.EX UP0, UPT, UR7, URZ, UPT, UP0 ;  /* 0x000000ff0700728c */ /* 0x000fd2000bf05300 */
[----:B------:R-:W-:Y:S05]  /*01d0*/  BRA.U UP0, `(.L_x_2) ;  /* 0x0000000100247547 */ /* 0x000fea000b800000 */
[----:B------:R-:W2:Y:S02]  /*01e0*/  LDCU.64 UR6, c[0x0][0x8a8] ;  /* 0x00011500ff0677ac */ /* 0x000ea40008000a00 */
[----:B--2---:R-:W-:-:S04]  /*01f0*/  UISETP.NE.U32.AND UP0, UPT, UR6, URZ, UPT ;  /* 0x000000ff0600728c */ /* 0x004fc8000bf05070 */
[----:B------:R-:W-:-:S09]  /*0200*/  UISETP.NE.AND.EX UP0, UPT, UR7, URZ, UPT, UP0 ;  /* 0x000000ff0700728c */ /* 0x000fd2000bf05300 */
[----:B------:R-:W-:Y:S05]  /*0210*/  BRA.U !UP0, `(.L_x_3) ;  /* 0x00000001080c7547 */ /* 0x000fea000b800000 */
[----:B-1----:R-:W1:Y:S02]  /*0220*/  LDC.64 R2, c[0x0][0x8a8] ;  /* 0x00022a00ff027b82 */ /* 0x002e640000000a00 */
[----:B-1----:R2:W5:Y:S01]  /*0230*/  LDG.E R47, desc[UR46][R2.64] ;  /* 0x0000002e022f7981 */ /* 0x002562000c1e1900 */
[----:B------:R-:W-:Y:S05]  /*0240*/  BRA `(.L_x_2) ;  /* 0x0000000000087947 */ /* 0x000fea0003800000 */
.L_x_3:
[----:B------:R-:W2:Y:S02]  /*0250*/  LDCU UR6, c[0x0][0x8a0] ;  /* 0x00011400ff0677ac */ /* 0x000ea40008000800 */
[----:B--2---:R-:W-:Y:S02]  /*0260*/  MOV R47, UR6 ;  /* 0x00000006002f7c02 */ /* 0x004fe40008000f00 */
.L_x_2:
[----:B-12---:R-:W-:Y:S01]  /*0270*/  IMAD.U32 R2, RZ, RZ, UR10 ;  /* 0x0000000aff027e24 */ /* 0x006fe2000f8e00ff */
[----:B------:R-:W-:Y:S04]  /*0280*/  BSSY.RECONVERGENT B0, `(.L_x_4) ;  /* 0x000000c000007945 */ /* 0x000fe80003800200 */
[C---:B------:R-:W-:Y:S02]  /*0290*/  ISETP.NE.OR P2, PT, R2.reuse, 0x1, !P0 ;  /* 0x000000010200780c */ /* 0x040fe40004745670 */
[----:B------:R-:W-:-:S11]  /*02a0*/  ISETP.NE.OR P1, PT, R2, 0x3, !P0 ;  /* 0x000000030200780c */ /* 0x000fd60004725670 */
[----:B------:R-:W-:Y:S05]  /*02b0*/  @P2 BRA `(.L_x_5) ;  /* 0x0000000000202947 */ /* 0x000fea0003800000 */
[----:B------:R-:W1:Y:S02]  /*02c0*/  LDCU.64 UR6, c[0x0][0x348] ;  /* 0x00006900ff0677ac */ /* 0x000e640008000a00 */
[----:B-1----:R-:W-:Y:S02]  /*02d0*/  UIADD3 UR12, UP3, UPT, UR6, 0x80, URZ ;  /* 0x00000080060c7890 */ /* 0x002fe4000ff7e0ff */
[----:B------:R-:W-:Y:S02]  /*02e0*/  UIADD3 UR6, UP0, UPT, UR6, 0x180, URZ ;  /* 0x0000018006067890 */ /* 0x000fe4000ff1e0ff */
[----:B------:R-:W-:Y:S02]  /*02f0*/  UIADD3.X UR13, UPT, UPT, URZ, UR7, URZ, UP3, !UPT ;  /* 0x00000007ff0d7290 */ /* 0x000fe40009ffe4ff */
[----:B------:R-:W-:-:S07]  /*0300*/  UIADD3.X UR7, UPT, UPT, URZ, UR7, URZ, UP0, !UPT ;  /* 0x00000007ff077290 */ /* 0x000fce00087fe4ff */
[----:B------:R1:W-:Y:S02]  /*0310*/  UTMACCTL.PF [UR12] ;  /* 0x000000000c0079b9 */ /* 0x0003e40008040000 */
[----:B------:R1:W-:Y:S02]  /*0320*/  UTMACCTL.PF [UR6] ;  /* 0x00000000060079b9 */ /* 0x0003e40008040000 */
[----:B-1----:R-:W-:Y:S01]  /*0330*/  NOP ;  /* 0x0000000000007918 */ /* 0x002fe20000000000 */
.L_x_5:
[----:B------:R-:W-:Y:S05]  /*0340*/  BSYNC.RECONVERGENT B0 ;  /* 0x0000000000007941 */ /* 0x000fea0003800200 */
.L_x_4:
[----:B------:R-:W-:Y:S04]  /*0350*/  BSSY.RECONVERGENT B0, `(.L_x_6) ;  /* 0x000000a000007945 */ /* 0x000fe80003800200 */
        /* <DEDUP_REMOVED lines=9> */
.L_x_7:
[----:B------:R-:W-:Y:S05]  /*03f0*/  BSYNC.RECONVERGENT B0 ;  /* 0x0000000000007941 */ /* 0x000fea0003800200 */
.L_x_6:
[----:B------:R-:W1:Y:S01]  /*0400*/  LDCU.64 UR6, c[0x0][0x888] ;  /* 0x00011100ff0677ac */ /* 0x000e620008000a00 */
[----:B------:R-:W-:Y:S01]  /*0410*/  PLOP3.LUT P1, PT, PT, PT, UP1, 0x80, 0x8 ;  /* 0x000000000008781c */ /* 0x000fe20003f2f018 */
[----:B------:R-:W-:-:S03]  /*0420*/  UPLOP3.LUT UP5, UPT, UPT, UPT, UPT, 0x40, 0x4 ;  /* 0x000000000004789c */ /* 0x000fc60003fae870 */
[----:B------:R-:W-:Y:S01]  /*0430*/  ISETP.NE.AND.EX P1, PT, RZ, UR9, PT, P1 ;  /* 0x00000009ff007c0c */ /* 0x000fe2000bf25310 */
[----:B-1----:R-:W-:-:S04]  /*0440*/  UISETP.NE.U32.AND UP0, UPT, UR6, URZ, UPT ;  /* 0x000000ff0600728c */ /* 0x002fc8000bf05070 */
[----:B------:R-:W-:-:S06]  /*0450*/  UISETP.NE.AND.EX UP0, UPT, UR7, URZ, UPT, UP0 ;  /* 0x000000ff0700728c */ /* 0x000fcc000bf05300 */
[----:B------:R-:W-:-:S13]  /*0460*/  PLOP3.LUT P2, PT, PT, PT, UP0, 0x80, 0x8 ;  /* 0x000000000008781c */ /* 0x000fda0003f4f008 */
[----:B------:R-:W-:Y:S05]  /*0470*/  @P2 BRA P1, `(.L_x_8) ;  /* 0x0000000000142947 */ /* 0x000fea0000800000 */
[----:B------:R-:W-:Y:S01]  /*0480*/  PLOP3.LUT P2, PT, PT, PT, UP2, 0x80, 0x8 ;  /* 0x000000000008781c */ /* 0x000fe20003f4f028 */
[----:B------:R-:W-:-:S12]  /*0490*/  UPLOP3.LUT UP5, UPT, UPT, UPT, UP0, 0x40, 0x4 ;  /* 0x000000000004789c */ /* 0x000fd80003fae800 */
[----:B-----5:R-:W-:-:S13]  /*04a0*/  @!P2 FSETP.EQ.AND P1, PT, R49, RZ, PT ;  /* 0x000000ff3100a20b */ /* 0x020fda0003f22000 */
[----:B------:R-:W-:Y:S01]  /*04b0*/  @!P2 VOTEU.ANY UP1, P1 ;  /* 0x0000000000ffa886 */ /* 0x000fe20000820100 */
[----:B------:R-:W-:-:S11]  /*04c0*/  @!UP2 UPLOP3.LUT UP5, UPT, UPT, UPT, UP1, 0x80, 0x8 ;  /* 0x000000000008a89c */ /* 0x000fd60003faf010 */
.L_x_8:
[----:B------:R-:W1:Y:S01]  /*04d0*/  SHFL.IDX PT, R2, R102, RZ, 0x1f ;  /* 0x00001fff66027589 */ /* 0x000e6200000e0000 */
[----:B------:R-:W-:-:S04]  /*04e0*/  UISETP.NE.AND UP1, UPT, UR10, 0x2, UPT ;  /* 0x000000020a00788c */ /* 0x000fc8000bf25270 */
[----:B------:R-:W-:Y:S02]  /*04f0*/  UISETP.EQ.AND UP2, UPT, UR5, URZ, !UP1 ;  /* 0x000000ff0500728c */ /* 0x000fe4000cf42270 */
[----:B------:R-:W-:-:S04]  /*0500*/  USEL UR7, URZ, 0x1, UP1 ;  /* 0x00000001ff077887 */ /* 0x000fc80008800000 */
[----:B------:R-:W-:Y:S02]  /*0510*/  PLOP3.LUT P5, PT, P0, PT, UP2, 0x80, 0x8 ;  /* 0x000000000008781c */ /* 0x000fe400007af028 */
[----:B-1----:R-:W-:-:S13]  /*0520*/  ISETP.NE.AND P1, PT, R2, RZ, PT ;  /* 0x000000ff0200720c */ /* 0x002fda0003f25270 */
[----:B------:R-:W-:Y:S05]  /*0530*/  @P1 BRA `(.L_x_9) ;  /* 0x0000000000641947 */ /* 0x000fea0003800000 */
[----:B------:R-:W-:Y:S01]  /*0540*/  UMOV UR8, 0x400 ;  /* 0x0000040000087882 */ /* 0x000fe20000000000 */
[----:B------:R-:W-:Y:S01]  /*0550*/  UMOV UR6, 0x1 ;  /* 0x0000000100067882 */ /* 0x000fe20000000000 */
[----:B------:R-:W-:Y:S02]  /*0560*/  ULEA UR8, UR37, UR8, 0x18 ;  /* 0x0000000825087291 */ /* 0x000fe4000f8ec0ff */
[----:B------:R-:W-:-:S04]  /*0570*/  UIADD3 UR12, UPT, UPT, -UR6, 0x100000, URZ ;  /* 0x00100000060c7890 */ /* 0x000fc8000fffe1ff */
[----:B------:R-:W-:Y:S02]  /*0580*/  USHF.L.U32 UR13, UR12, 0xb, URZ ;  /* 0x0000000b0c0d7899 */ /* 0x000fe400080006ff */
[----:B------:R-:W-:Y:S01]  /*0590*/  USHF.L.U32 UR12, UR12, 0x1, URZ ;  /* 0x000000010c0c7899 */ /* 0x000fe200080006ff */
[----:B------:R-:W-:Y:S01]  /*05a0*/  ELECT P1, URZ, PT ;  /* 0x0000000000ff782f */ /* 0x000fe20003820000 */
[----:B------:R-:W1:Y:S10]  /*05b0*/  FENCE.VIEW.ASYNC.S ;  /* 0x00000000000073c6 */ /* 0x000e740000000000 */
[----:B-1----:R1:W2:Y:S01]  /*05c0*/  SYNCS.EXCH.64 URZ, [UR8], UR12 ;  /* 0x0000000c08ff75b2 */ /* 0x0022a20008000100 */
[----:B------:R1:W3:Y:S01]  /*05d0*/  SYNCS.EXCH.64 URZ, [UR8+0x40], UR12 ;  /* 0x0000400c08ff75b2 */ /* 0x0002e20008000100 */
[----:B------:R1:W4:Y:S01]  /*05e0*/  SYNCS.EXCH.64 URZ, [UR8+0x8], UR12 ;  /* 0x0000080c08ff75b2 */ /* 0x0003220008000100 */
[----:B------:R1:W1:Y:S01]  /*05f0*/  SYNCS.EXCH.64 URZ, [UR8+0x48], UR12 ;  /* 0x0000480c08ff75b2 */ /* 0x0002620008000100 */
        /* <DEDUP_REMOVED lines=12> */
[----:B------:R-:W-:Y:S01]  /*06c0*/  NOP ;  /* 0x0000000000007918 */ /* 0x000fe20000000000 */
.L_x_9:
[----:B------:R-:W2:Y:S01]  /*06d0*/  SHFL.IDX PT, R2, R102, RZ, 0x1f ;  /* 0x00001fff66027589 */ /* 0x000ea200000e0000 */
[----:B------:R-:W-:Y:S01]  /*06e0*/  NOP ;  /* 0x0000000000007918 */ /* 0x000fe20000000000 */
[----:B--2---:R-:W-:-:S13]  /*06f0*/  ISETP.NE.AND P1, PT, R2, 0x1, PT ;  /* 0x000000010200780c */ /* 0x004fda0003f25270 */
[----:B------:R-:W-:Y:S05]  /*0700*/  @P1 BRA `(.L_x_10) ;  /* 0x0000000000541947 */ /* 0x000fea0003800000 */
[----:B------:R-:W-:Y:S01]  /*0710*/  UMOV UR9, 0x400 ;  /* 0x0000040000097882 */ /* 0x000fe20000000000 */
[----:B-1----:R-:W-:Y:S01]  /*0720*/  UMOV UR8, 0x20 ;  /* 0x0000002000087882 */ /* 0x002fe20000000000 */
[----:B------:R-:W-:Y:S01]  /*0730*/  UMOV UR6, 0x80 ;  /* 0x0000008000067882 */ /* 0x000fe20000000000 */
[----:B------:R-:W-:Y:S02]  /*0740*/  ULEA UR9, UR37, UR9, 0x18 ;  /* 0x0000000925097291 */ /* 0x000fe4000f8ec0ff */
[----:B------:R-:W-:-:S04]  /*0750*/  UIADD3 UR12, UPT, UPT, -UR8, 0x100000, URZ ;  /* 0x00100000080c7890 */ /* 0x000fc8000fffe1ff */
[----:B------:R-:W-:Y:S02]  /*0760*/  USHF.L.U32 UR13, UR12, 0xb, URZ ;  /* 0x0000000b0c0d7899 */ /* 0x000fe400080006ff */
[----:B------:R-:W-:Y:S02]  /*0770*/  USHF.L.U32 UR12, UR12, 0x1, URZ ;  /* 0x000000010c0c7899 */ /* 0x000fe400080006ff */
[----:B------:R-:W-:-:S04]  /*0780*/  UIADD3 UR14, UPT, UPT, -UR6, 0x100000, URZ ;  /* 0x00100000060e7890 */ /* 0x000fc8000fffe1ff */
[----:B------:R-:W-:Y:S02]  /*0790*/  USHF.L.U32 UR15, UR14, 0xb, URZ ;  /* 0x0000000b0e0f7899 */ /* 0x000fe400080006ff */
[----:B------:R-:W-:Y:S01]  /*07a0*/  USHF.L.U32 UR14, UR14, 0x1, URZ ;  /* 0x000000010e0e7899 */ /* 0x000fe200080006ff */
[----:B------:R-:W-:Y:S01]  /*07b0*/  ELECT P1, URZ, PT ;  /* 0x0000000000ff782f */ /* 0x000fe20003820000 */
[----:B------:R-:W1:Y:S02]  /*07c0*/  FENCE.VIEW.ASYNC.S ;  /* 0x00000000000073c6 */ /* 0x000e640000000000 */
[----:B-1----:R2:W1:Y:S08]  /*07d0*/  SYNCS.EXCH.64 URZ, [UR9+0x80], UR12 ;  /* 0x0000800c09ff75b2 */ /* 0x0024700008000100 */
[----:B------:R2:W1:Y:S01]  /*07e0*/  SYNCS.EXCH.64 URZ, [UR9+0xa0], UR14 ;  /* 0x0000a00e09ff75b2 */ /* 0x0004620008000100 */
[----:B------:R2:W1:Y:S01]  /*07f0*/  SYNCS.EXCH.64 URZ, [UR9+0x88], UR12 ;  /* 0x0000880c09ff75b2 */ /* 0x0004620008000100 */
[----:B------:R2:W1:Y:S01]  /*0800*/  SYNCS.EXCH.64 URZ, [UR9+0xa8], UR14 ;  /* 0x0000a80e09ff75b2 */ /* 0x0004620008000100 */
[----:B------:R2:W1:Y:S01]  /*0810*/  SYNCS.EXCH.64 URZ, [UR9+0x90], UR12 ;  /* 0x0000900c09ff75b2 */ /* 0x0004620008000100 */
[----:B------:R2:W1:Y:S01]  /*0820*/  SYNCS.EXCH.64 URZ, [UR9+0xb0], UR14 ;  /* 0x0000b00e09ff75b2 */ /* 0x0004620008000100 */
[----:B------:R2:W1:Y:S01]  /*0830*/  SYNCS.EXCH.64 URZ, [UR9+0x98], UR12 ;  /* 0x0000980c09ff75b2 */ /* 0x0004620008000100 */
[----:B------:R2:W1:Y:S02]  /*0840*/  SYNCS.EXCH.64 URZ, [UR9+0xb8], UR14 ;  /* 0x0000b80e09ff75b2 */ /* 0x0004640008000100 */
[----:B--2---:R-:W-:Y:S01]  /*0850*/  NOP ;  /* 0x0000000000007918 */ /* 0x004fe20000000000 */
.L_x_10:
[----:B------:R-:W2:Y:S01]  /*0860*/  SHFL.IDX PT, R2, R102, RZ, 0x1f ;  /* 0x00001fff66027589 */ /* 0x000ea200000e0000 */
[----:B------:R-:W-:Y:S01]  /*0870*/  NOP ;  /* 0x0000000000007918 */ /* 0x000fe20000000000 */
[----:B--2---:R-:W-:-:S13]  /*0880*/  ISETP.NE.AND P1, PT, R2, 0x3, PT ;  /* 0x000000030200780c */ /* 0x004fda0003f25270 */
[----:B------:R-:W-:Y:S05]  /*0890*/  @P1 BRA `(.L_x_11) ;  /* 0x00000000002c1947 */ /* 0x000fea0003800000 */
[----:B-1----:R-:W-:Y:S01]  /*08a0*/  UMOV UR8, 0x400 ;  /* 0x0000040000087882 */ /* 0x002fe20000000000 */
[----:B------:R-:W-:Y:S01]  /*08b0*/  UMOV UR6, 0x20 ;  /* 0x0000002000067882 */ /* 0x000fe20000000000 */
[----:B------:R-:W-:Y:S02]  /*08c0*/  ULEA UR8, UR37, UR8, 0x18 ;  /* 0x0000000825087291 */ /* 0x000fe4000f8ec0ff */
[----:B------:R-:W-:-:S04]  /*08d0*/  UIADD3 UR12, UPT, UPT, -UR6, 0x100000, URZ ;  /* 0x00100000060c7890 */ /* 0x000fc8000fffe1ff */
[----:B------:R-:W-:Y:S02]  /*08e0*/  USHF.L.U32 UR13, UR12, 0xb, URZ ;  /* 0x0000000b0c0d7899 */ /* 0x000fe400080006ff */
[----:B------:R-:W-:Y:S01]  /*08f0*/  USHF.L.U32 UR12, UR12, 0x1, URZ ;  /* 0x000000010c0c7899 */ /* 0x000fe200080006ff */
[----:B------:R-:W-:Y:S01]  /*0900*/  ELECT P1, URZ, PT ;  /* 0x0000000000ff782f */ /* 0x000fe20003820000 */
[----:B------:R-:W1:Y:S10]  /*0910*/  FENCE.VIEW.ASYNC.S ;  /* 0x00000000000073c6 */ /* 0x000e740000000000 */
[----:B-1----:R2:W1:Y:S01]  /*0920*/  SYNCS.EXCH.64 URZ, [UR8+0xc0], UR12 ;  /* 0x0000c00c08ff75b2 */ /* 0x0024620008000100 */
[----:B------:R2:W1:Y:S02]  /*0930*/  SYNCS.EXCH.64 URZ, [UR8+0xc8], UR12 ;  /* 0x0000c80c08ff75b2 */ /* 0x0004640008000100 */
[----:B--2---:R-:W-:Y:S01]  /*0940*/  NOP ;  /* 0x0000000000007918 */ /* 0x004fe20000000000 */
.L_x_11:
[----:B------:R-:W2:Y:S01]  /*0950*/  SHFL.IDX PT, R2, R102, RZ, 0x1f ;  /* 0x00001fff66027589 */ /* 0x000ea200000e0000 */
[----:B------:R-:W-:Y:S01]  /*0960*/  NOP ;  /* 0x0000000000007918 */ /* 0x000fe20000000000 */
[----:B--2---:R-:W-:-:S13]  /*0970*/  ISETP.NE.AND P1, PT, R2, 0x4, PT ;  /* 0x000000040200780c */ /* 0x004fda0003f25270 */
[----:B------:R-:W-:Y:S05]  /*0980*/  @P1 BRA `(.L_x_12) ;  /* 0x0000000000481947 */ /* 0x000fea0003800000 */
[----:B------:R-:W-:Y:S01]  /*0990*/  UMOV UR9, 0x1a0 ;  /* 0x000001a000097882 */ /* 0x000fe20000000000 */
[----:B-1----:R-:W-:Y:S01]  /*09a0*/  UMOV UR8, 0x400 ;  /* 0x0000040000087882 */ /* 0x002fe20000000000 */
[----:B------:R-:W-:Y:S01]  /*09b0*/  USEL UR9, UR9, 0x1e0, UP5 ;  /* 0x000001e009097887 */ /* 0x000fe2000a800000 */
        /* <DEDUP_REMOVED lines=13> */
[----:B------:R2:W1:Y:S02]  /*0a90*/  SYNCS.EXCH.64 URZ, [UR8+0xe8], UR14 ;  /* 0x0000e80e08ff75b2 */ /* 0x0004640008000100 */
[----:B--2---:R-:W-:Y:S01]  /*0aa0*/  NOP ;  /* 0x0000000000007918 */ /* 0x004fe20000000000 */
.L_x_12:
        /* <DEDUP_REMOVED lines=25> */
.L_x_13:
[----:B------:R-:W2:Y:S01]  /*0c40*/  SHFL.IDX PT, R2, R102, RZ, 0x1f ;  /* 0x00001fff66027589 */ /* 0x000ea200000e0000 */
[----:B------:R-:W-:Y:S01]  /*0c50*/  ISETP.NE.OR P0, PT, RZ, UR10, !P0 ;  /* 0x0000000aff007c0c */ /* 0x000fe2000c705670 */
        /* <DEDUP_REMOVED lines=12> */
[----:B------:R2:W1:Y:S01]  /*0d20*/  SYNCS.EXCH.64 URZ, [UR8+0x140], UR12 ;  /* 0x0001400c08ff75b2 */ /* 0x0004620008000100 */
[----:B------:R2:W1:Y:S01]  /*0d30*/  SYNCS.EXCH.64 URZ, [UR8+0x138], UR12 ;  /* 0x0001380c08ff75b2 */ /* 0x0004620008000100 */
[----:B------:R2:W1:Y:S02]  /*0d40*/  SYNCS.EXCH.64 URZ, [UR8+0x148], UR12 ;  /* 0x0001480c08ff75b2 */ /* 0x0004640008000100 */
[----:B--2---:R-:W-:Y:S01]  /*0d50*/  NOP ;  /* 0x0000000000007918 */ /* 0x004fe20000000000 */
.L_x_14:
[----:B------:R-:W-:Y:S01]  /*0d60*/  VOTEU.ALL UP1, P0 ;  /* 0x0000000000ff7886 */ /* 0x000fe20000020000 */
[----:B-1----:R-:W1:Y:S01]  /*0d70*/  LDCU UR8, c[0x0][0x36c] ;  /* 0x00006d80ff0877ac */ /* 0x002e620008000800 */
[----:B------:R-:W-:Y:S01]  /*0d80*/  NOP ;  /* 0x0000000000007918 */ /* 0x000fe20000000000 */
[----:B------:R-:W-:Y:S01]  /*0d90*/  LOP3.LUT R2, R0, 0x1f, RZ, 0xc0, !PT ;  /* 0x0000001f00027812 */ /* 0x000fe200078ec0ff */
[----:B------:R-:W-:Y:S01]  /*0da0*/  UMOV UR12, 0x20 ;  /* 0x00000020000c7882 */ /* 0x000fe20000000000 */
[----:B------:R-:W-:Y:S01]  /*0db0*/  @!UP1 UMOV UR6, 0x400 ;  /* 0x0000040000069882 */ /* 0x000fe20000000000 */
[----:B------:R-:W-:-:S04]  /*0dc0*/  @!UP1 UIADD3 UR12, UPT, UPT, -UR12, 0x100000, URZ ;  /* 0x001000000c0c9890 */ /* 0x000fc8000fffe1ff */
[----:B------:R-:W-:Y:S02]  /*0dd0*/  @!UP1 USHF.L.U32 UR13, UR12, 0xb, URZ ;  /* 0x0000000b0c0d9899 */ /* 0x000fe400080006ff */
[----:B------:R-:W-:Y:S02]  /*0de0*/  @!UP1 USHF.L.U32 UR12, UR12, 0x1, URZ ;  /* 0x000000010c0c9899 */ /* 0x000fe400080006ff */
[----:B------:R-:W-:Y:S01]  /*0df0*/  @!UP1 ULEA UR6, UR37, UR6, 0x18 ;  /* 0x0000000625069291 */ /* 0x000fe2000f8ec0ff */
[----:B------:R-:W-:Y:S01]  /*0e00*/  VOTEU.ALL UP1, P0 ;  /* 0x0000000000ff7886 */ /* 0x000fe20000020000 */
[----:B------:R-:W-:Y:S01]  /*0e10*/  UISETP.NE.AND UP4, UPT, UR10, URZ, UPT ;  /* 0x000000ff0a00728c */ /* 0x000fe2000bf85270 */
[----:B------:R-:W2:Y:S09]  /*0e20*/  FENCE.VIEW.ASYNC.S ;  /* 0x00000000000073c6 */ /* 0x000eb20000000000 */
[----:B--2---:R2:W2:Y:S01]  /*0e30*/  @!UP1 SYNCS.EXCH.64 URZ, [UR6+0x150], UR12 ;  /* 0x0001500c06ff95b2 */ /* 0x0044a20008000100 */
[----:B-1----:R-:W-:-:S09]  /*0e40*/  UISETP.EQ.U32.AND UP1, UPT, UR8, 0x1, UPT ;  /* 0x000000010800788c */ /* 0x002fd2000bf22070 */
[----:B------:R-:W-:Y:S05]  /*0e50*/  BRA.U !UP1, `(.L_x_15) ;  /* 0x0000000109087547 */ /* 0x000fea000b800000 */
[----:B--234-:R-:W-:Y:S01]  /*0e60*/  UCGABAR_ARV ;  /* 0x00000000000079c7 */ /* 0x01cfe20008000000 */
[----:B------:R-:W-:Y:S05]  /*0e70*/  BRA `(.L_x_16) ;  /* 0x0000000000047947 */ /* 0x000fea0003800000 */
.L_x_15:
[----:B--234-:R-:W-:Y:S01]  /*0e80*/  NOP ;  /* 0x0000000000007918 */ /* 0x01cfe20000000000 */
.L_x_16:
[----:B------:R-:W1:Y:S01]  /*0e90*/  S2R R4, SR_CTAID.Y ;  /* 0x0000000000047919 */ /* 0x000e620000002600 */
[----:B------:R-:W-:-:S05]  /*0ea0*/  CS2R.32 R97, SR_CgaSize ;  /* 0x0000000000617805 */ /* 0x000fca0000008a00 */
[----:B------:R-:W-:-:S05]  /*0eb0*/  IMAD R97, R97, -0xa0, RZ ;  /* 0xffffff6061617824 */ /* 0x000fca00078e02ff */
[----:B------:R-:W-:-:S14]  /*0ec0*/  R2UR UR6, R97 ;  /* 0x00000000610672ca */ /* 0x000fdc00000e0000 */
[----:B------:R-:W2:Y:S01]  /*0ed0*/  LDCU UR6, c[0x0][UR6+0x2b4] ;  /* 0x00005680060677ac */ /* 0x000ea20008000800 */
[----:B------:R-:W-:-:S05]  /*0ee0*/  CS2R.32 R3, SR_CgaSize ;  /* 0x0000000000037805 */ /* 0x000fca0000008a00 */
[----:B------:R-:W-:-:S06]  /*0ef0*/  IMAD R3, R3, -0xa0, RZ ;  /* 0xffffff6003037824 */ /* 0x000fcc00078e02ff */
[----:B------:R-:W3:Y:S01]  /*0f00*/  LDC R3, c[0x0][R3+0x2a4] ;  /* 0x0000a90003037b82 */ /* 0x000ee20000000800 */
[----:B------:R-:W-:Y:S01]  /*0f10*/  PRMT R13, RZ, 0x7610, R13 ;  /* 0x00007610ff0d7816 */ /* 0x000fe2000000000d */
[----:B------:R-:W4:Y:S01]  /*0f20*/  S2R R5, SR_CTAID.X ;  /* 0x0000000000057919 */ /* 0x000f220000002500 */
[----:B------:R-:W-:-:S05]  /*0f30*/  CS2R.32 R97, SR_CgaSize ;  /* 0x0000000000617805 */ /* 0x000fca0000008a00 */
[----:B------:R-:W-:-:S05]  /*0f40*/  IMAD R97, R97, -0xa0, RZ ;  /* 0xffffff6061617824 */ /* 0x000fca00078e02ff */
[----:B------:R-:W-:-:S14]  /*0f50*/  R2UR UR8, R97 ;  /* 0x00000000610872ca */ /* 0x000fdc00000e0000 */
[----:B------:R-:W3:Y:S01]  /*0f60*/  LDCU UR8, c[0x0][UR8+0x2b0] ;  /* 0x00005600080877ac */ /* 0x000ee20008000800 */
[----:B------:R-:W-:Y:S01]  /*0f70*/  PRMT R12, RZ, 0x7610, R12 ;  /* 0x00007610ff0c7816 */ /* 0x000fe2000000000c */
[----:B------:R-:W-:Y:S01]  /*0f80*/  UISETP.NE.AND UP2, UPT, UR10, 0x2, UPT ;  /* 0x000000020a00788c */ /* 0x000fe2000bf45270 */
[----:B------:R-:W2:Y:S01]  /*0f90*/  LDC R14, c[0x0][0xb24] ;  /* 0x0002c900ff0e7b82 */ /* 0x000ea20000000800 */
[----:B------:R-:W-:-:S05]  /*0fa0*/  CS2R.32 R6, SR_CgaSize ;  /* 0x0000000000067805 */ /* 0x000fca0000008a00 */
[----:B------:R-:W-:-:S06]  /*0fb0*/  IMAD R6, R6, -0xa0, RZ ;  /* 0xffffff6006067824 */ /* 0x000fcc00078e02ff */
[----:B------:R-:W3:Y:S08]  /*0fc0*/  LDC R6, c[0x0][R6+0x2a0] ;  /* 0x0000a80006067b82 */ /* 0x000ef00000000800 */
[----:B------:R-:W3:Y:S01]  /*0fd0*/  LDC R40, c[0x0][0xb24] ;  /* 0x0002c900ff287b82 */ /* 0x000ee20000000800 */
[----:B-1----:R-:W-:-:S07]  /*0fe0*/  I2FP.F32.U32 R96, R4 ;  /* 0x0000000400607245 */ /* 0x002fce0000201000 */
[----:B------:R-:W1:Y:S01]  /*0ff0*/  S2UR UR44, SR_CTAID.Z ;  /* 0x00000000002c79c3 */ /* 0x000e620000002700 */
[----:B--2---:R-:W-:Y:S02]  /*1000*/  ISETP.GE.AND P0, PT, R14, 0x1, PT ;  /* 0x000000010e00780c */ /* 0x004fe40003f06270 */
[----:B----4-:R-:W-:Y:S01]  /*1010*/  I2FP.F32.U32 R97, R5 ;  /* 0x0000000500617245 */ /* 0x010fe20000201000 */
[----:B------:R-:W-:Y:S01]  /*1020*/  FMUL R96, R96, UR6 ;  /* 0x0000000660607c20 */ /* 0x000fe20008400000 */
[----:B------:R-:W2:Y:S03]  /*1030*/  LDCU UR6, c[0x0][0xb30] ;  /* 0x00016600ff0677ac */ /* 0x000ea60008000800 */
[----:B---3--:R-:W-:Y:S02]  /*1040*/  FMUL R97, R97, UR8 ;  /* 0x0000000861617c20 */ /* 0x008fe40008400000 */
[----:B------:R-:W3:Y:S08]  /*1050*/  F2I.U32.TRUNC.NTZ R96, R96 ;  /* 0x0000006000607305 */ /* 0x000ef0000020f000 */
[----:B------:R-:W4:Y:S01]  /*1060*/  F2I.U32.TRUNC.NTZ R97, R97 ;  /* 0x0000006100617305 */ /* 0x000f22000020f000 */
[----:B--2---:R-:W-:Y:S01]  /*1070*/  UISETP.NE.AND UP3, UPT, UR6, 0x1, UPT ;  /* 0x000000010600788c */ /* 0x004fe2000bf65270 */
[----:B---3--:R-:W-:-:S05]  /*1080*/  IADD3 R96, PT, PT, -R96, RZ, RZ ;  /* 0x000000ff60607210 */ /* 0x008fca0007ffe1ff */
[----:B------:R-:W-:Y:S02]  /*1090*/  IMAD R96, R3, R96, R4 ;  /* 0x0000006003607224 */ /* 0x000fe400078e0204 */
[----:B------:R-:W-:Y:S02]  /*10a0*/  IMAD.MOV.U32 R3, RZ, RZ, R5 ;  /* 0x000000ffff037224 */ /* 0x000fe400078e0005 */
[----:B----4-:R-:W-:-:S04]  /*10b0*/  IMAD.MOV R97, RZ, RZ, -R97 ;  /* 0x000000ffff617224 */ /* 0x010fc800078e0a61 */
[----:B------:R-:W-:Y:S01]  /*10c0*/  IMAD R97, R6, R97, R5 ;  /* 0x0000006106617224 */ /* 0x000fe200078e0205 */
[----:B-1----:R-:W-:Y:S06]  /*10d0*/  BRA.U UP4, `(.L_x_17) ;  /* 0x0000000104287547 */ /* 0x002fec000b800000 */
[----:B------:R-:W-:Y:S01]  /*10e0*/  ISETP.NE.AND P1, PT, R96, RZ, PT ;  /* 0x000000ff6000720c */ /* 0x000fe20003f25270 */
[----:B------:R-:W-:Y:S01]  /*10f0*/  IMAD.MOV.U32 R6, RZ, RZ, 0x3 ;  /* 0x00000003ff067424 */ /* 0x000fe200078e00ff */
[C---:B------:R-:W-:Y:S02]  /*1100*/  LOP3.LUT R7, R97.reuse, 0xfffffffe, RZ, 0xc0, !PT ;  /* 0xfffffffe61077812 */ /* 0x040fe400078ec0ff */
[----:B------:R-:W-:Y:S02]  /*1110*/  ISETP.LT.U32.OR P1, PT, R97, 0x2, !P1 ;  /* 0x000000026100780c */ /* 0x000fe40004f21470 */
[----:B------:R-:W-:Y:S02]  /*1120*/  SHF.L.U32 R6, R6, R7, RZ ;  /* 0x0000000706067219 */ /* 0x000fe400000006ff */
[----:B------:R-:W-:Y:S02]  /*1130*/  SEL R9, RZ, 0x1, !P1 ;  /* 0x00000001ff097807 */ /* 0x000fe40004800000 */
[----:B------:R-:W-:-:S02]  /*1140*/  SEL R8, RZ, 0x2, !P1 ;  /* 0x00000002ff087807 */ /* 0x000fc40004800000 */
[----:B------:R-:W-:-:S03]  /*1150*/  PRMT R12, R6, 0x7610, R12 ;  /* 0x00007610060c7816 */ /* 0x000fc6000000000c */
[----:B------:R-:W-:-:S05]  /*1160*/  IMAD.IADD R8, R9, 0x1, R8 ;  /* 0x0000000109087824 */ /* 0x000fca00078e0208 */
[----:B------:R-:W-:Y:S02]  /*1170*/  PRMT R13, R8, 0x7610, R13 ;  /* 0x00007610080d7816 */ /* 0x000fe4000000000d */
.L_x_17:
[----:B------:R-:W-:Y:S05]  /*1180*/  @!P0 BRA `(.L_x_18) ;  /* 0x0000000000b88947 */ /* 0x000fea0003800000 */
[----:B------:R-:W1:Y:S01]  /*1190*/  LDC.64 R8, c[0x0][0xb18] ;  /* 0x0002c600ff087b82 */ /* 0x000e620000000a00 */
[----:B------:R-:W-:-:S07]  /*11a0*/  ISETP.NE.AND P0, PT, R14, 0x1, PT ;  /* 0x000000010e00780c */ /* 0x000fce0003f05270 */
[----:B------:R-:W2:Y:S08]  /*11b0*/  LDC R15, c[0x0][0xb0c] ;  /* 0x0002c300ff0f7b82 */ /* 0x000eb00000000800 */
[----:B------:R-:W3:Y:S08]  /*11c0*/  LDC R17, c[0x0][0x370] ;  /* 0x0000dc00ff117b82 */ /* 0x000ef00000000800 */
[----:B------:R-:W4:Y:S01]  /*11d0*/  LDC R16, c[0x0][0x374] ;  /* 0x0000dd00ff107b82 */ /* 0x000f220000000800 */
[----:B-1----:R-:W-:-:S07]  /*11e0*/  ISETP.NE.AND P1, PT, R8, 0x1, PT ;  /* 0x000000010800780c */ /* 0x002fce0003f25270 */
[----:B------:R-:W3:Y:S01]  /*11f0*/  LDC.64 R10, c[0x0][0xb10] ;  /* 0x0002c400ff0a7b82 */ /* 0x000ee20000000a00 */
[----:B--2---:R-:W-:-:S07]  /*1200*/  ISETP.NE.AND P2, PT, R15, 0x1, PT ;  /* 0x000000010f00780c */ /* 0x004fce0003f45270 */
[----:B------:R-:W1:Y:S08]  /*1210*/  LDC R3, c[0x0][0xb20] ;  /* 0x0002c800ff037b82 */ /* 0x000e700000000800 */
[----:B------:R-:W2:Y:S01]  /*1220*/  LDC.64 R6, c[0x0][0xb28] ;  /* 0x0002ca00ff067b82 */ /* 0x000ea20000000a00 */
[----:B----4-:R-:W-:-:S04]  /*1230*/  IMAD.HI.U32 R18, R16, R9, RZ ;  /* 0x0000000910127227 */ /* 0x010fc800078e00ff */
[----:B------:R-:W-:-:S04]  /*1240*/  IMAD.HI.U32 R9, R4, R9, RZ ;  /* 0x0000000904097227 */ /* 0x000fc800078e00ff */
[----:B---3--:R-:W-:-:S05]  /*1250*/  IMAD.HI.U32 R19, R17, R10, RZ ;  /* 0x0000000a11137227 */ /* 0x008fca00078e00ff */
[----:B------:R-:W-:Y:S01]  /*1260*/  @P2 SHF.R.U32.HI R17, RZ, R11, R19 ;  /* 0x0000000bff112219 */ /* 0x000fe20000011613 */
[C---:B------:R-:W-:Y:S01]  /*1270*/  IMAD.HI.U32 R19, R5.reuse, R10, RZ ;  /* 0x0000000a05137227 */ /* 0x040fe200078e00ff */
[-C--:B-1----:R-:W-:Y:S02]  /*1280*/  @P1 SHF.R.U32.HI R16, RZ, R3.reuse, R18 ;  /* 0x00000003ff101219 */ /* 0x082fe40000011612 */
[----:B------:R-:W-:Y:S02]  /*1290*/  SHF.R.U32.HI R9, RZ, R3, R9 ;  /* 0x00000003ff097219 */ /* 0x000fe40000011609 */
[----:B------:R-:W-:Y:S02]  /*12a0*/  SHF.R.U32.HI R19, RZ, R11, R19 ;  /* 0x0000000bff137219 */ /* 0x000fe40000011613 */
[----:B------:R-:W-:Y:S01]  /*12b0*/  SEL R9, R4, R9, !P1 ;  /* 0x0000000904097207 */ /* 0x000fe20004800000 */
[----:B--2---:R-:W-:Y:S01]  /*12c0*/  IMAD.HI.U32 R18, R16, R6, RZ ;  /* 0x0000000610127227 */ /* 0x004fe200078e00ff */
[----:B------:R-:W-:-:S03]  /*12d0*/  SEL R3, R5, R19, !P2 ;  /* 0x0000001305037207 */ /* 0x000fc60005000000 */
[----:B------:R-:W-:Y:S01]  /*12e0*/  IMAD.HI.U32 R10, R17, R6, RZ ;  /* 0x00000006110a7227 */ /* 0x000fe200078e00ff */
[----:B------:R-:W-:-:S04]  /*12f0*/  @P0 SHF.R.U32.HI R16, RZ, R7, R18 ;  /* 0x00000007ff100219 */ /* 0x000fc80000011612 */
[----:B------:R-:W-:Y:S01]  /*1300*/  @P0 SHF.R.U32.HI R17, RZ, R7, R10 ;  /* 0x00000007ff110219 */ /* 0x000fe2000001160a */
[----:B------:R-:W-:-:S04]  /*1310*/  IMAD R16, R16, R14, RZ ;  /* 0x0000000e10107224 */ /* 0x000fc800078e02ff */
[----:B------:R-:W-:Y:S01]  /*1320*/  IMAD R10, R17, R14, RZ ;  /* 0x0000000e110a7224 */ /* 0x000fe200078e02ff */
[----:B------:R-:W-:-:S04]  /*1330*/  ISETP.GE.AND P1, PT, R9, R16, PT ;  /* 0x000000100900720c */ /* 0x000fc80003f26270 */
[----:B------:R-:W-:Y:S01]  /*1340*/  ISETP.GE.OR P1, PT, R3, R10, P1 ;  /* 0x0000000a0300720c */ /* 0x000fe20000f26670 */
[----:B------:R-:W-:-:S05]  /*1350*/  IMAD.HI.U32 R10, R9, R6, RZ ;  /* 0x00000006090a7227 */ /* 0x000fca00078e00ff */
[----:B------:R-:W-:-:S04]  /*1360*/  SHF.R.U32.HI R10, RZ, R7, R10 ;  /* 0x00000007ff0a7219 */ /* 0x000fc8000001160a */
[----:B------:R-:W-:-:S03]  /*1370*/  SEL R10, R9, R10, !P0 ;  /* 0x0000000a090a7207 */ /* 0x000fc60004000000 */
[----:B------:R-:W-:Y:S01]  /*1380*/  @!P1 IMAD.HI.U32 R11, R3, R6, RZ ;  /* 0x00000006030b9227 */ /* 0x000fe200078e00ff */
[----:B------:R-:W-:-:S04]  /*1390*/  IADD3 R6, PT, PT, -R10, RZ, RZ ;  /* 0x000000ff0a067210 */ /* 0x000fc80007ffe1ff */
[----:B------:R-:W-:Y:S01]  /*13a0*/  @!P1 SHF.R.U32.HI R7, RZ, R7, R11 ;  /* 0x00000007ff079219 */ /* 0x000fe2000001160b */
[----:B------:R-:W-:Y:S01]  /*13b0*/  IMAD R6, R14, R6, R9 ;  /* 0x000000060e067224 */ /* 0x000fe200078e0209 */
[----:B------:R-:W-:Y:S02]  /*13c0*/  IADD3 R11, PT, PT, -R9, RZ, RZ ;  /* 0x000000ff090b7210 */ /* 0x000fe40007ffe1ff */
[----:B------:R-:W-:-:S03]  /*13d0*/  @!P1 SEL R7, R3, R7, !P0 ;  /* 0x0000000703079207 */ /* 0x000fc60004000000 */
[----:B------:R-:W-:Y:S02]  /*13e0*/  IMAD R4, R8, R11, R4 ;  /* 0x0000000b08047224 */ /* 0x000fe400078e0204 */
[--C-:B------:R-:W-:Y:S02]  /*13f0*/  @!P1 IMAD.IADD R10, R10, 0x1, -R7.reuse ;  /* 0x000000010a0a9824 */ /* 0x100fe400078e0a07 */
[----:B------:R-:W-:Y:S01]  /*1400*/  @!P1 IMAD R7, R6, R17, R7 ;  /* 0x0000001106079224 */ /* 0x000fe200078e0207 */
[----:B------:R-:W-:Y:S01]  /*1410*/  IADD3 R6, PT, PT, -R3, RZ, RZ ;  /* 0x000000ff03067210 */ /* 0x000fe20007ffe1ff */
[----:B------:R-:W-:Y:S02]  /*1420*/  @!P1 IMAD R9, R10, R14, R3 ;  /* 0x0000000e0a099224 */ /* 0x000fe400078e0203 */
[----:B------:R-:W-:Y:S02]  /*1430*/  @!P1 IMAD.MOV.U32 R3, RZ, RZ, R7 ;  /* 0x000000ffff039224 */ /* 0x000fe400078e0007 */
[----:B------:R-:W-:-:S02]  /*1440*/  IMAD R6, R15, R6, R5 ;  /* 0x000000060f067224 */ /* 0x000fc400078e0205 */
[----:B------:R-:W-:Y:S02]  /*1450*/  IMAD R4, R9, R8, R4 ;  /* 0x0000000809047224 */ /* 0x000fe400078e0204 */
[----:B------:R-:W-:Y:S02]  /*1460*/  IMAD R3, R3, R15, R6 ;  /* 0x0000000f03037224 */ /* 0x000fe400078e0206 */
.L_x_18:
[----:B------:R-:W-:Y:S05]  /*1470*/  BRA.U UP3, `(.L_x_19) ;  /* 0x0000000103407547 */ /* 0x000fea000b800000 */
[----:B------:R-:W1:Y:S08]  /*1480*/  LDC.64 R8, c[0x0][0xb10] ;  /* 0x0002c400ff087b82 */ /* 0x000e700000000a00 */
[----:B------:R-:W2:Y:S08]  /*1490*/  LDC.64 R6, c[0x0][0xb18] ;  /* 0x0002c600ff067b82 */ /* 0x000eb00000000a00 */
[----:B------:R-:W3:Y:S08]  /*14a0*/  LDC R10, c[0x0][0xb20] ;  /* 0x0002c800ff0a7b82 */ /* 0x000ef00000000800 */
[----:B------:R-:W4:Y:S01]  /*14b0*/  LDC R11, c[0x0][0xb0c] ;  /* 0x0002c300ff0b7b82 */ /* 0x000f220000000800 */
[----:B-1----:R-:W-:-:S05]  /*14c0*/  IMAD.HI.U32 R8, R3, R8, RZ ;  /* 0x0000000803087227 */ /* 0x002fca00078e00ff */
[----:B------:R-:W-:Y:S01]  /*14d0*/  SHF.R.U32.HI R8, RZ, R9, R8 ;  /* 0x00000009ff087219 */ /* 0x000fe20000011608 */
[----:B--2---:R-:W-:Y:S01]  /*14e0*/  IMAD.HI.U32 R7, R4, R7, RZ ;  /* 0x0000000704077227 */ /* 0x004fe200078e00ff */
[----:B------:R-:W-:-:S04]  /*14f0*/  ISETP.NE.AND P0, PT, R6, 0x1, PT ;  /* 0x000000010600780c */ /* 0x000fc80003f05270 */
[----:B---3--:R-:W-:-:S04]  /*1500*/  SHF.R.U32.HI R7, RZ, R10, R7 ;  /* 0x0000000aff077219 */ /* 0x008fc80000011607 */
[----:B------:R-:W-:Y:S02]  /*1510*/  SEL R7, R4, R7, !P0 ;  /* 0x0000000704077207 */ /* 0x000fe40004000000 */
[----:B----4-:R-:W-:-:S04]  /*1520*/  ISETP.NE.AND P1, PT, R11, 0x1, PT ;  /* 0x000000010b00780c */ /* 0x010fc80003f25270 */
[----:B------:R-:W-:-:S05]  /*1530*/  SEL R9, R3, R8, !P1 ;  /* 0x0000000803097207 */ /* 0x000fca0004800000 */
[----:B------:R-:W-:Y:S02]  /*1540*/  IMAD.IADD R8, R7, 0x1, -R9 ;  /* 0x0000000107087824 */ /* 0x000fe400078e0a09 */
[----:B------:R-:W-:Y:S02]  /*1550*/  IMAD.IADD R7, R9, 0x1, -R7 ;  /* 0x0000000109077824 */ /* 0x000fe400078e0a07 */
[----:B------:R-:W-:Y:S02]  /*1560*/  IMAD R3, R8, R11, R3 ;  /* 0x0000000b08037224 */ /* 0x000fe400078e0203 */
[----:B------:R-:W-:Y:S02]  /*1570*/  IMAD R4, R7, R6, R4 ;  /* 0x0000000607047224 */ /* 0x000fe400078e0204 */
.L_x_19:
[----:B------:R-:W-:Y:S05]  /*1580*/  BRA.U !UP1, `(.L_x_20) ;  /* 0x00000001090c7547 */ /* 0x000fea000b800000 */
[----:B------:R-:W-:Y:S01]  /*1590*/  UCGABAR_WAIT ;  /* 0x0000000000007dc7 */ /* 0x000fe20008000000 */
[----:B------:R-:W-:Y:S01]  /*15a0*/  CCTL.IVALL ;  /* 0x00000000ff00798f */ /* 0x000fe20002000000 */
[----:B------:R-:W-:Y:S05]  /*15b0*/  BRA `(.L_x_21) ;  /* 0x0000000000047947 */ /* 0x000fea0003800000 */
.L_x_20:
[----:B------:R-:W-:Y:S06]  /*15c0*/  BAR.SYNC.DEFER_BLOCKING 0x0 ;  /* 0x0000000000007b1d */ /* 0x000fec0000010000 */
.L_x_21:
[----:B------:R-:W-:Y:S05]  /*15d0*/  BRA.U UP2, `(.L_x_22) ;  /* 0x0000001502407547 */ /* 0x000fea000b800000 */
[----:B------:R-:W1:Y:S01]  /*15e0*/  LDCU UR15, c[0x0][0x38c] ;  /* 0x00007180ff0f77ac */ /* 0x000e620008000800 */
[----:B------:R-:W2:Y:S01]  /*15f0*/  LDC R8, c[0x0][0x370] ;  /* 0x0000dc00ff087b82 */ /* 0x000ea20000000800 */
[C---:B------:R-:W-:Y:S02]  /*1600*/  IMAD.SHL.U32 R17, R5.reuse, 0x40, RZ ;  /* 0x0000004005117824 */ /* 0x040fe400078e00ff */
[----:B------:R-:W-:Y:S01]  /*1610*/  HFMA2 R15, -RZ, RZ, 0, 5.9604644775390625e-08 ;  /* 0x00000001ff0f7431 */ /* 0x000fe200000001ff */
[----:B------:R-:W-:Y:S01]  /*1620*/  UISETP.NE.AND UP1, UPT, UR10, URZ, UPT ;  /* 0x000000ff0a00728c */ /* 0x000fe2000bf25270 */
[----:B------:R-:W-:Y:S01]  /*1630*/  ISETP.NE.AND P4, PT, R2, RZ, P5 ;  /* 0x000000ff0200720c */ /* 0x000fe20002f85270 */
[----:B------:R-:W-:Y:S01]  /*1640*/  IMAD.SHL.U32 R16, R5, 0x80, RZ ;  /* 0x0000008005107824 */ /* 0x000fe200078e00ff */
[----:B------:R-:W-:Y:S01]  /*1650*/  CS2R R12, SRZ ;  /* 0x00000000000c7805 */ /* 0x000fe2000001ff00 */
[----:B------:R-:W-:Y:S01]  /*1660*/  IMAD.MOV.U32 R14, RZ, RZ, RZ ;  /* 0x000000ffff0e7224 */ /* 0x000fe200078e00ff */
[----:B------:R-:W3:Y:S01]  /*1670*/  LDC R0, c[0x0][0x374] ;  /* 0x0000dd00ff007b82 */ /* 0x000ee20000000800 */
[----:B------:R-:W-:Y:S01]  /*1680*/  MOV R11, 0x1 ;  /* 0x00000001000b7802 */ /* 0x000fe20000000f00 */
[----:B------:R-:W4:Y:S01]  /*1690*/  LDCU.64 UR24, c[0x0][0x348] ;  /* 0x00006900ff1877ac */ /* 0x000f220008000a00 */
[----:B------:R-:W-:Y:S01]  /*16a0*/  LOP3.LUT R17, R17, 0x40, RZ, 0xc0, !PT ;  /* 0x0000004011117812 */ /* 0x000fe200078ec0ff */
[----:B------:R-:W-:Y:S01]  /*16b0*/  USEL UR7, UR7, 0x2, UP1 ;  /* 0x0000000207077887 */ /* 0x000fe20008800000 */
[----:B------:R-:W-:Y:S01]  /*16c0*/  UMOV UR13, URZ ;  /* 0x000000ff000d7c82 */ /* 0x000fe20008000000 */
[----:B-1----:R-:W-:-:S04]  /*16d0*/  UIADD3 UR4, UPT, UPT, UR15, 0x3f, URZ ;  /* 0x0000003f0f047890 */ /* 0x002fc8000fffe0ff */
[----:B------:R-:W-:-:S04]  /*16e0*/  USHF.R.S32.HI UR22, URZ, 0x1f, UR4 ;  /* 0x0000001fff167899 */ /* 0x000fc80008011404 */
[----:B------:R-:W-:Y:S02]  /*16f0*/  ULEA.HI UR22, UR22, UR4, URZ, 0x6 ;  /* 0x0000000416167291 */ /* 0x000fe4000f8f30ff */
[----:B------:R-:W-:Y:S02]  /*1700*/  UIADD3 UR4, UPT, UPT, UR15, -0x1, URZ ;  /* 0xffffffff0f047890 */ /* 0x000fe4000fffe0ff */
[----:B------:R-:W-:Y:S02]  /*1710*/  USHF.R.S32.HI UR22, URZ, 0x6, UR22 ;  /* 0x00000006ff167899 */ /* 0x000fe40008011416 */
[----:B------:R-:W-:Y:S02]  /*1720*/  UISETP.GE.U32.AND UP2, UPT, UR4, -0x7f, UPT ;  /* 0xffffff810400788c */ /* 0x000fe4000bf46070 */
[----:B------:R-:W-:Y:S02]  /*1730*/  UISETP.LT.U32.AND UP0, UPT, UR22, 0x8, UPT ;  /* 0x000000081600788c */ /* 0x000fe4000bf01070 */
[----:B------:R-:W-:-:S02]  /*1740*/  UIADD3 UR15, UPT, UPT, UR15, 0x7e, URZ ;  /* 0x0000007e0f0f7890 */ /* 0x000fc4000fffe0ff */
[----:B------:R-:W-:-:S04]  /*1750*/  USEL UR21, UR22, 0x8, UP0 ;  /* 0x0000000816157887 */ /* 0x000fc80008000000 */
[----:B------:R-:W-:Y:S02]  /*1760*/  UIADD3 UR6, UPT, UPT, UR21, -0x1, URZ ;  /* 0xffffffff15067890 */ /* 0x000fe4000fffe0ff */
[----:B------:R-:W-:Y:S02]  /*1770*/  @UP2 UIADD3 UR6, UPT, UPT, UR21, URZ, URZ ;  /* 0x000000ff15062290 */ /* 0x000fe4000fffe0ff */
[----:B------:R-:W-:Y:S02]  /*1780*/  UIADD3 UR14, UPT, UPT, UR22, -UR21, URZ ;  /* 0x80000015160e7290 */ /* 0x000fe4000fffe0ff */
[----:B------:R-:W-:Y:S02]  /*1790*/  UIADD3 UR5, UPT, UPT, UR6, 0x1, URZ ;  /* 0x0000000106057890 */ /* 0x000fe4000fffe0ff */
[----:B--2-4-:R-:W-:-:S12]  /*17a0*/  UIADD3 UR6, UPT, UPT, -UR6, URZ, URZ ;  /* 0x000000ff06067290 */ /* 0x014fd8000fffe1ff */
.L_x_42:
[----:B------:R-:W-:Y:S01]  /*17b0*/  UISETP.NE.AND UP0, UPT, UR37, URZ, UPT ;  /* 0x000000ff2500728c */ /* 0x000fe2000bf05270 */
[----:B------:R-:W1:Y:S08]  /*17c0*/  S2UR UR37, SR_CgaCtaId ;  /* 0x00000000002579c3 */ /* 0x000e700000008800 */
[----:B------:R-:W-:Y:S05]  /*17d0*/  BRA.U UP0, `(.L_x_23) ;  /* 0x0000000100347547 */ /* 0x000fea000b800000 */
[----:B------:R-:W2:Y:S01]  /*17e0*/  S2R R2, SR_CgaCtaId ;  /* 0x0000000000027919 */ /* 0x000ea20000008800 */
[----:B------:R-:W-:-:S04]  /*17f0*/  MOV R5, 0x400 ;  /* 0x0000040000057802 */ /* 0x000fc80000000f00 */
[----:B--2---:R-:W-:Y:S02]  /*1800*/  LEA R2, R2, R5, 0x18 ;  /* 0x0000000502027211 */ /* 0x004fe400078ec0ff */
[----:B------:R-:W-:-:S03]  /*1810*/  SHF.L.U32 R5, R11, 0x1f, RZ ;  /* 0x0000001f0b057819 */ /* 0x000fc600000006ff */
[----:B------:R-:W-:-:S04]  /*1820*/  IMAD R2, R12, 0x8, R2 ;  /* 0x000000080c027824 */ /* 0x000fc800078e0202 */
[----:B------:R-:W2:Y:S02]  /*1830*/  SYNCS.PHASECHK.TRANS64.TRYWAIT P0, [R2+URZ+0x140], R5 ;  /* 0x00014005020075a7 */ /* 0x000ea400080011ff */
[----:B--2---:R-:W-:Y:S05]  /*1840*/  @!P0 BRA `(.L_x_24) ;  /* 0x00000080003c8947 */ /* 0x004fea0003800000 */
.L_x_155:
[----:B------:R-:W-:Y:S01]  /*1850*/  VIADD R12, R12, 0x1 ;  /* 0x000000010c0c7836 */ /* 0x000fe20000000000 */
[----:B------:R2:W-:Y:S04]  /*1860*/  SYNCS.ARRIVE.TRANS64.A1T0 RZ, [R2+URZ+0x130], RZ ;  /* 0x000130ff02ff79a7 */ /* 0x0005e800081000ff */
[----:B------:R-:W-:-:S04]  /*1870*/  ISETP.NE.AND P0, PT, R12, 0x2, PT ;  /* 0x000000020c00780c */ /* 0x000fc80003f05270 */
[----:B------:R-:W-:Y:S02]  /*1880*/  SEL R12, R12, RZ, P0 ;  /* 0x000000ff0c0c7207 */ /* 0x000fe40000000000 */
[----:B--2---:R-:W-:-:S04]  /*1890*/  SEL R2, RZ, 0x1, P0 ;  /* 0x00000001ff027807 */ /* 0x004fc80000000000 */
[----:B------:R-:W-:-:S07]  /*18a0*/  LOP3.LUT R11, R11, R2, RZ, 0x3c, !PT ;  /* 0x000000020b0b7212 */ /* 0x000fce00078e3cff */
.L_x_23:
[----:B------:R-:W-:Y:S01]  /*18b0*/  UMOV UR4, 0x400 ;  /* 0x0000040000047882 */ /* 0x000fe20000000000 */
[----:B------:R-:W-:Y:S01]  /*18c0*/  SHF.L.U32 R2, R15, 0x1f, RZ ;  /* 0x0000001f0f027819 */ /* 0x000fe200000006ff */
[----:B-1----:R-:W-:Y:S01]  /*18d0*/  ULEA UR4, UR37, UR4, 0x18 ;  /* 0x0000000425047291 */ /* 0x002fe2000f8ec0ff */
[----:B------:R-:W-:Y:S01]  /*18e0*/  R2UR UR43, R16 ;  /* 0x00000000102b72ca */ /* 0x000fe200000e0000 */
[----:B------:R-:W-:Y:S01]  /*18f0*/  UISETP.GE.U32.AND UP0, UPT, UR15, 0x7f, UPT ;  /* 0x0000007f0f00788c */ /* 0x000fe2000bf06070 */
[----:B------:R-:W-:Y:S01]  /*1900*/  R2UR UR11, R17 ;  /* 0x00000000110b72ca */ /* 0x000fe200000e0000 */
[----:B------:R-:W-:Y:S01]  /*1910*/  ULEA UR8, UR13, UR4, 0x3 ;  /* 0x000000040d087291 */ /* 0x000fe2000f8e18ff */
[----:B------:R-:W-:-:S08]  /*1920*/  UMOV UR23, URZ ;  /* 0x000000ff00177c82 */ /* 0x000fd00008000000 */
[----:B------:R1:W2:Y:S01]  /*1930*/  SYNCS.PHASECHK.TRANS64.TRYWAIT P0, [UR8+0x40], R2 ;  /* 0x00004002ff0075a7 */ /* 0x0002a20008001108 */
[----:B------:R-:W-:-:S13]  /*1940*/  R2UR UR8, R4 ;  /* 0x00000000040872ca */ /* 0x000fda00000e0000 */
[----:B------:R-:W-:Y:S01]  /*1950*/  ULEA UR11, UR8, UR11, 0x7 ;  /* 0x0000000b080b7291 */ /* 0x000fe2000f8e38ff */
[----:B-1----:R-:W-:-:S05]  /*1960*/  LEA.HI R2, R3, R3, RZ, 0x1 ;  /* 0x0000000303027211 */ /* 0x002fca00078f08ff */
[----:B------:R-:W-:-:S05]  /*1970*/  IMAD.SHL.U32 R2, R2, 0x80, RZ ;  /* 0x0000008002027824 */ /* 0x000fca00078e00ff */
[----:B------:R-:W-:-:S04]  /*1980*/  LOP3.LUT R2, R2, 0xffffff00, RZ, 0xc0, !PT ;  /* 0xffffff0002027812 */ /* 0x000fc800078ec0ff */
[----:B------:R-:W-:-:S13]  /*1990*/  R2UR UR9, R2 ;  /* 0x00000000020972ca */ /* 0x000fda00000e0000 */
[----:B------:R-:W-:Y:S01]  /*19a0*/  ULOP3.LUT UR43, UR9, 0x80, UR43, 0xf8, !UPT ;  /* 0x00000080092b7892 */ /* 0x000fe2000f8ef82b */
[----:B------:R-:W-:Y:S11]  /*19b0*/  BRA.U !UP0, `(.L_x_25) ;  /* 0x0000000108c07547 */ /* 0x000ff6000b800000 */
[----:B------:R-:W-:Y:S01]  /*19c0*/  UMOV UR16, UR6 ;  /* 0x0000000600107c82 */ /* 0x000fe20008000000 */
[----:B------:R-:W-:Y:S01]  /*19d0*/  UMOV UR17, UR13 ;  /* 0x0000000d00117c82 */ /* 0x000fe20008000000 */
[----:B------:R-:W-:-:S05]  /*19e0*/  UMOV UR42, URZ ;  /* 0x000000ff002a7c82 */ /* 0x000fca0008000000 */
.L_x_31:
[----:B------:R-:W-:Y:S01]  /*19f0*/  ULEA UR41, UR17, UR4, 0x3 ;  /* 0x0000000411297291 */ /* 0x000fe2000f8e18ff */
[----:B------:R-:W-:Y:S01]  /*1a00*/  @P5 MOV R3, 0xc000 ;  /* 0x0000c00000035802 */ /* 0x000fe20000000f00 */
[----:B-12-4-:R-:W-:Y:S10]  /*1a10*/  @P0 BRA `(.L_x_26) ;  /* 0x00000000000c0947 */ /* 0x016ff40003800000 */
[----:B------:R-:W-:-:S04]  /*1a20*/  SHF.L.U32 R4, R15, 0x1f, RZ ;  /* 0x0000001f0f047819 */ /* 0x000fc800000006ff */
[----:B------:R-:W1:Y:S02]  /*1a30*/  SYNCS.PHASECHK.TRANS64.TRYWAIT P0, [UR41+0x40], R4 ;  /* 0x00004004ff0075a7 */ /* 0x000e640008001129 */
[----:B-1----:R-:W-:Y:S05]  /*1a40*/  @!P0 BRA `(.L_x_27) ;  /* 0x0000007c00d08947 */ /* 0x002fea0003800000 */
.L_x_26:
[----:B------:R2:W-:Y:S01]  /*1a50*/  @P5 SYNCS.ARRIVE.TRANS64 RZ, [UR41], R3 ;  /* 0x00000003ffff59a7 */ /* 0x0005e20008000029 */
[----:B------:R-:W-:Y:S02]  /*1a60*/  ULOP3.LUT UR8, UR7, 0x2, URZ, 0xfc, !UPT ;  /* 0x0000000207087892 */ /* 0x000fe4000f8efcff */
[----:B------:R-:W-:Y:S02]  /*1a70*/  UIADD3 UR16, UPT, UPT, UR16, 0x1, URZ ;  /* 0x0000000110107890 */ /* 0x000fe4000fffe0ff */
[----:B------:R-:W-:Y:S02]  /*1a80*/  UISETP.NE.AND UP0, UPT, UR8, 0x2, UPT ;  /* 0x000000020800788c */ /* 0x000fe4000bf05270 */
[----:B------:R-:W-:-:S07]  /*1a90*/  UISETP.NE.AND UP2, UPT, UR16, 0x1, UPT ;  /* 0x000000011000788c */ /* 0x000fce000bf45270 */
[----:B------:R-:W-:Y:S05]  /*1aa0*/  BRA.U UP0, `(.L_x_28) ;  /* 0x0000000100047547 */ /* 0x000fea000b800000 */
[----:B------:R-:W-:Y:S05]  /*1ab0*/  BPT.TRAP 0x1 ;  /* 0x000000040000795c */ /* 0x000fea0000300000 */
.L_x_28:
[----:B------:R-:W-:Y:S04]  /*1ac0*/  BSSY.RECONVERGENT B0, `(.L_x_29) ;  /* 0x0000003000007945 */ /* 0x000fe80003800200 */
[----:B------:R-:W-:Y:S05]  /*1ad0*/  @!P4 BRA `(.L_x_30) ;  /* 0x000000000004c947 */ /* 0x000fea0003800000 */
[----:B------:R-:W-:Y:S05]  /*1ae0*/  BPT.TRAP 0x1 ;  /* 0x000000040000795c */ /* 0x000fea0000300000 */
.L_x_30:
[----:B------:R-:W-:Y:S05]  /*1af0*/  BSYNC.RECONVERGENT B0 ;  /* 0x0000000000007941 */ /* 0x000fea0003800200 */
.L_x_29:
[----:B------:R-:W-:Y:S02]  /*1b00*/  UIADD3 UR13, UPT, UPT, UR17, 0x1, URZ ;  /* 0x00000001110d7890 */ /* 0x000fe4000fffe0ff */
[----:B------:R-:W-:Y:S02]  /*1b10*/  ULEA UR40, UR17, UR4, 0xe ;  /* 0x0000000411287291 */ /* 0x000fe4000f8e70ff */
[----:B------:R-:W-:Y:S02]  /*1b20*/  UISETP.NE.AND UP0, UPT, UR13, 0x8, UPT ;  /* 0x000000080d00788c */ /* 0x000fe4000bf05270 */
[----:B------:R-:W-:Y:S02]  /*1b30*/  UIADD3 UR28, UP1, UPT, UR24, 0x80, URZ ;  /* 0x00000080181c7890 */ /* 0x000fe4000ff3e0ff */
[----:B------:R-:W-:Y:S02]  /*1b40*/  USEL UR9, URZ, 0x1, UP0 ;  /* 0x00000001ff097887 */ /* 0x000fe40008000000 */
[----:B------:R-:W-:-:S02]  /*1b50*/  USEL UR13, UR13, URZ, UP0 ;  /* 0x000000ff0d0d7287 */ /* 0x000fc40008000000 */
[----:B------:R-:W-:Y:S02]  /*1b60*/  UIADD3 UR26, UP0, UPT, UR24, 0x180, URZ ;  /* 0x00000180181a7890 */ /* 0x000fe4000ff1e0ff */
[----:B------:R-:W-:Y:S01]  /*1b70*/  ULEA UR8, UR13, UR4, 0x3 ;  /* 0x000000040d087291 */ /* 0x000fe2000f8e18ff */
[----:B------:R-:W-:Y:S01]  /*1b80*/  LOP3.LUT R15, R15, UR9, RZ, 0x3c, !PT ;  /* 0x000000090f0f7c12 */ /* 0x000fe2000f8e3cff */
[----:B------:R-:W-:Y:S02]  /*1b90*/  ULOP3.LUT UR41, UR41, 0xfefffff8, URZ, 0xc0, !UPT ;  /* 0xfefffff829297892 */ /* 0x000fe4000f8ec0ff */
[----:B------:R-:W-:Y:S01]  /*1ba0*/  UIADD3.X UR29, UPT, UPT, URZ, UR25, URZ, UP1, !UPT ;  /* 0x00000019ff1d7290 */ /* 0x000fe20008ffe4ff */
[----:B-1----:R-:W-:Y:S01]  /*1bb0*/  SHF.L.U32 R2, R15, 0x1f, RZ ;  /* 0x0000001f0f027819 */ /* 0x002fe200000006ff */
[----:B------:R-:W-:Y:S02]  /*1bc0*/  UIADD3 UR40, UPT, UPT, UR40, 0x8400, URZ ;  /* 0x0000840028287890 */ /* 0x000fe4000fffe0ff */
[----:B------:R-:W-:Y:S01]  /*1bd0*/  UIADD3.X UR27, UPT, UPT, URZ, UR25, URZ, UP0, !UPT ;  /* 0x00000019ff1b7290 */ /* 0x000fe200087fe4ff */
[----:B------:R1:W4:Y:S01]  /*1be0*/  SYNCS.PHASECHK.TRANS64.TRYWAIT P0, [UR8+0x40], R2 ;  /* 0x00004002ff0075a7 */ /* 0x0003220008001108 */
[----:B------:R-:W-:Y:S01]  /*1bf0*/  ULEA UR8, UR17, UR4, 0xd ;  /* 0x0000000411087291 */ /* 0x000fe2000f8e68ff */
[----:B------:R-:W-:Y:S01]  /*1c00*/  UMOV UR18, 0x0 ;  /* 0x0000000000127882 */ /* 0x000fe20000000000 */
[----:B------:R-:W-:-:S02]  /*1c10*/  UMOV UR19, 0x10000000 ;  /* 0x1000000000137882 */ /* 0x000fc40000000000 */
[----:B------:R-:W-:Y:S01]  /*1c20*/  UIADD3 UR8, UPT, UPT, UR8, 0x28400, URZ ;  /* 0x0002840008087890 */ /* 0x000fe2000fffe0ff */
[----:B------:R2:W-:Y:S01]  /*1c30*/  UTMALDG.3D.2CTA [UR40], [UR28], desc[UR18] ;  /* 0x000012281c0075b4 */ /* 0x0005e20008211000 */
[----:B------:R-:W-:Y:S01]  /*1c40*/  UMOV UR10, UR42 ;  /* 0x0000002a000a7c82 */ /* 0x000fe20008000000 */
[----:B------:R-:W-:Y:S01]  /*1c50*/  UMOV UR12, UR44 ;  /* 0x0000002c000c7c82 */ /* 0x000fe20008000000 */
[----:B------:R-:W-:Y:S01]  /*1c60*/  UMOV UR9, UR41 ;  /* 0x0000002900097c82 */ /* 0x000fe20008000000 */
[----:B------:R-:W-:Y:S01]  /*1c70*/  UMOV UR23, UR5 ;  /* 0x0000000500177c82 */ /* 0x000fe20008000000 */
[----:B------:R-:W-:-:S03]  /*1c80*/  UMOV UR17, UR13 ;  /* 0x0000000d00117c82 */ /* 0x000fc60008000000 */
[----:B------:R1:W-:Y:S01]  /*1c90*/  UTMALDG.3D.2CTA [UR8], [UR26], desc[UR18] ;  /* 0x000012081a0075b4 */ /* 0x0003e20008211000 */
[----:B--2---:R-:W-:Y:S01]  /*1ca0*/  UIADD3 UR42, UPT, UPT, UR42, 0x40, URZ ;  /* 0x000000402a2a7890 */ /* 0x004fe2000fffe0ff */
[----:B------:R-:W-:Y:S11]  /*1cb0*/  BRA.U UP2, `(.L_x_31) ;  /* 0xfffffffd024c7547 */ /* 0x000ff6000b83ffff */
.L_x_25:
[----:B--2-4-:R-:W-:Y:S01]  /*1cc0*/  PLOP3.LUT P0, PT, PT, PT, UP5, 0x80, 0x8 ;  /* 0x000000000008781c */ /* 0x014fe20003f0f058 */
[----:B-1----:R-:W-:Y:S01]  /*1cd0*/  ULEA UR8, UR13, UR4, 0x3 ;  /* 0x000000040d087291 */ /* 0x002fe2000f8e18ff */
[----:B------:R-:W-:Y:S01]  /*1ce0*/  SHF.L.U32 R2, R15, 0x1f, RZ ;  /* 0x0000001f0f027819 */ /* 0x000fe200000006ff */
[----:B------:R-:W-:-:S10]  /*1cf0*/  UISETP.GT.AND UP0, UPT, UR22, UR21, UPT ;  /* 0x000000151600728c */ /* 0x000fd4000bf04270 */
[----:B------:R-:W-:Y:S01]  /*1d00*/  @!P0 SYNCS.ARRIVE.TRANS64.A1T0 RZ, [UR4+0xc8], RZ ;  /* 0x0000c8ffffff89a7 */ /* 0x000fe20008100004 */
[----:B------:R1:W2:Y:S01]  /*1d10*/  SYNCS.PHASECHK.TRANS64.TRYWAIT P0, [UR8+0x40], R2 ;  /* 0x00004002ff0075a7 */ /* 0x0002a20008001108 */
[----:B------:R-:W-:Y:S05]  /*1d20*/  BRA.U !UP0, `(.L_x_32) ;  /* 0x0000000108c07547 */ /* 0x000fea000b800000 */
[----:B------:R-:W-:Y:S01]  /*1d30*/  UIADD3 UR26, UPT, UPT, UR14, UR23, URZ ;  /* 0x000000170e1a7290 */ /* 0x000fe2000fffe0ff */
[----:B------:R-:W-:-:S11]  /*1d40*/  UMOV UR27, UR13 ;  /* 0x0000000d001b7c82 */ /* 0x000fd60008000000 */
.L_x_38:
[----:B------:R-:W-:Y:S01]  /*1d50*/  ULEA UR17, UR27, UR4, 0x3 ;  /* 0x000000041b117291 */ /* 0x000fe2000f8e18ff */
[----:B--2---:R-:W-:Y:S01]  /*1d60*/  @P5 MOV R3, 0xc000 ;  /* 0x0000c00000035802 */ /* 0x004fe20000000f00 */
[----:B-12---:R-:W-:Y:S10]  /*1d70*/  @P0 BRA `(.L_x_33) ;  /* 0x00000000000c0947 */ /* 0x006ff40003800000 */
[----:B------:R-:W-:-:S04]  /*1d80*/  SHF.L.U32 R4, R15, 0x1f, RZ ;  /* 0x0000001f0f047819 */ /* 0x000fc800000006ff */
[----:B------:R-:W2:Y:S02]  /*1d90*/  SYNCS.PHASECHK.TRANS64.TRYWAIT P0, [UR17+0x40], R4 ;  /* 0x00004004ff0075a7 */ /* 0x000ea40008001111 */
[----:B--2---:R-:W-:Y:S05]  /*1da0*/  @!P0 BRA `(.L_x_34) ;  /* 0x0000007c00108947 */ /* 0x004fea0003800000 */
.L_x_33:
[----:B------:R2:W-:Y:S01]  /*1db0*/  @P5 SYNCS.ARRIVE.TRANS64 RZ, [UR17], R3 ;  /* 0x00000003ffff59a7 */ /* 0x0005e20008000011 */
[----:B------:R-:W-:-:S04]  /*1dc0*/  ULOP3.LUT UR8, UR7, 0x2, URZ, 0xfc, !UPT ;  /* 0x0000000207087892 */ /* 0x000fc8000f8efcff */
[----:B------:R-:W-:-:S09]  /*1dd0*/  UISETP.NE.AND UP0, UPT, UR8, 0x2, UPT ;  /* 0x000000020800788c */ /* 0x000fd2000bf05270 */
[----:B------:R-:W-:Y:S05]  /*1de0*/  BRA.U UP0, `(.L_x_35) ;  /* 0x0000000100047547 */ /* 0x000fea000b800000 */
[----:B------:R-:W-:Y:S05]  /*1df0*/  BPT.TRAP 0x1 ;  /* 0x000000040000795c */ /* 0x000fea0000300000 */
.L_x_35:
[----:B------:R-:W-:Y:S04]  /*1e00*/  BSSY.RECONVERGENT B0, `(.L_x_36) ;  /* 0x0000003000007945 */ /* 0x000fe80003800200 */
[----:B------:R-:W-:Y:S05]  /*1e10*/  @!P4 BRA `(.L_x_37) ;  /* 0x000000000004c947 */ /* 0x000fea0003800000 */
[----:B------:R-:W-:Y:S05]  /*1e20*/  BPT.TRAP 0x1 ;  /* 0x000000040000795c */ /* 0x000fea0000300000 */
.L_x_37:
[----:B------:R-:W-:Y:S05]  /*1e30*/  BSYNC.RECONVERGENT B0 ;  /* 0x0000000000007941 */ /* 0x000fea0003800200 */
.L_x_36:
        /* <DEDUP_REMOVED lines=9> */
[----:B------:R-:W-:Y:S02]  /*1ed0*/  USHF.L.U32 UR18, UR23, 0x6, URZ ;  /* 0x0000000617127899 */ /* 0x000fe400080006ff */
[----:B------:R-:W-:Y:S01]  /*1ee0*/  ULOP3.LUT UR17, UR17, 0xfefffff8, URZ, 0xc0, !UPT ;  /* 0xfefffff811117892 */ /* 0x000fe2000f8ec0ff */
[----:B-1----:R-:W-:Y:S01]  /*1ef0*/  SHF.L.U32 R2, R15, 0x1f, RZ ;  /* 0x0000001f0f027819 */ /* 0x002fe200000006ff */
[----:B------:R-:W-:Y:S02]  /*1f00*/  UIADD3 UR16, UPT, UPT, UR16, 0x8400, URZ ;  /* 0x0000840010107890 */ /* 0x000fe4000fffe0ff */
[----:B------:R-:W-:Y:S01]  /*1f10*/  UIADD3.X UR33, UPT, UPT, URZ, UR25, URZ, UP1, !UPT ;  /* 0x00000019ff217290 */ /* 0x000fe20008ffe4ff */
[----:B------:R4:W1:Y:S01]  /*1f20*/  SYNCS.PHASECHK.TRANS64.TRYWAIT P0, [UR8+0x40], R2 ;  /* 0x00004002ff0075a7 */ /* 0x0008620008001108 */
[----:B------:R-:W-:-:S02]  /*1f30*/  ULEA UR8, UR27, UR4, 0xd ;  /* 0x000000041b087291 */ /* 0x000fc4000f8e68ff */
[----:B------:R-:W-:Y:S02]  /*1f40*/  UIADD3.X UR31, UPT, UPT, URZ, UR25, URZ, UP0, !UPT ;  /* 0x00000019ff1f7290 */ /* 0x000fe400087fe4ff */
[----:B------:R-:W-:Y:S01]  /*1f50*/  UIADD3 UR8, UPT, UPT, UR8, 0x28400, URZ ;  /* 0x0002840008087890 */ /* 0x000fe2000fffe0ff */
[----:B------:R-:W-:Y:S01]  /*1f60*/  UMOV UR28, 0x0 ;  /* 0x00000000001c7882 */ /* 0x000fe20000000000 */
[----:B------:R-:W-:Y:S01]  /*1f70*/  UMOV UR29, 0x10000000 ;  /* 0x10000000001d7882 */ /* 0x000fe20000000000 */
[----:B------:R-:W-:Y:S01]  /*1f80*/  UMOV UR19, UR43 ;  /* 0x0000002b00137c82 */ /* 0x000fe20008000000 */
[----:B------:R-:W-:Y:S01]  /*1f90*/  UMOV UR20, UR44 ;  /* 0x0000002c00147c82 */ /* 0x000fe20008000000 */
[----:B------:R-:W-:Y:S01]  /*1fa0*/  UMOV UR12, UR44 ;  /* 0x0000002c000c7c82 */ /* 0x000fe20008000000 */
[----:B------:R-:W-:Y:S01]  /*1fb0*/  UMOV UR9, UR17 ;  /* 0x0000001100097c82 */ /* 0x000fe20008000000 */
[----:B------:R-:W-:Y:S01]  /*1fc0*/  UMOV UR10, UR18 ;  /* 0x00000012000a7c82 */ /* 0x000fe20008000000 */
[----:B------:R4:W-:Y:S01]  /*1fd0*/  UTMALDG.3D.2CTA [UR16], [UR32], desc[UR28] ;  /* 0x00001c10200075b4 */ /* 0x0009e20008211000 */
[----:B------:R-:W-:Y:S01]  /*1fe0*/  UIADD3 UR23, UPT, UPT, UR23, 0x1, URZ ;  /* 0x0000000117177890 */ /* 0x000fe2000fffe0ff */
[----:B------:R-:W-:-:S03]  /*1ff0*/  UMOV UR27, UR13 ;  /* 0x0000000d001b7c82 */ /* 0x000fc60008000000 */
[----:B------:R-:W-:Y:S01]  /*2000*/  UISETP.NE.AND UP0, UPT, UR23, UR26, UPT ;  /* 0x0000001a1700728c */ /* 0x000fe2000bf05270 */
[----:B------:R4:W-:Y:S08]  /*2010*/  UTMALDG.3D.2CTA [UR8], [UR30], desc[UR28] ;  /* 0x00001c081e0075b4 */ /* 0x0009f00008211000 */
[----:B----4-:R-:W-:Y:S05]  /*2020*/  BRA.U UP0, `(.L_x_38) ;  /* 0xfffffffd00487547 */ /* 0x010fea000b83ffff */
.L_x_32:
[C---:B-1----:R-:W-:Y:S01]  /*2030*/  LEA R2, R14.reuse, UR4, 0x3 ;  /* 0x000000040e027c11 */ /* 0x042fe2000f8e18ff */
[----:B------:R-:W-:Y:S01]  /*2040*/  NOP ;  /* 0x0000000000007918 */ /* 0x000fe20000000000 */
[----:B--2---:R-:W-:Y:S02]  /*2050*/  SHF.L.U32 R3, R13, 0x1f, RZ ;  /* 0x0000001f0d037819 */ /* 0x004fe400000006ff */
[----:B------:R-:W-:Y:S02]  /*2060*/  LEA R4, R14, UR4, 0x4 ;  /* 0x000000040e047c11 */ /* 0x000fe4000f8e20ff */
[----:B------:R-:W1:Y:S02]  /*2070*/  SYNCS.PHASECHK.TRANS64.TRYWAIT P0, [R2+URZ+0xd0], R3 ;  /* 0x0000d003020075a7 */ /* 0x000e6400080011ff */
[----:B-1----:R-:W-:Y:S05]  /*2080*/  @!P0 BRA `(.L_x_39) ;  /* 0x0000007800708947 */ /* 0x002fea0003800000 */
.L_x_158:
[----:B------:R-:W2:Y:S01]  /*2090*/  LDS.128 R4, [R4+0x160] ;  /* 0x0001600004047984 */ /* 0x000ea20000000c00 */
[----:B------:R-:W-:Y:S01]  /*20a0*/  ISETP.GE.AND P0, PT, R40, 0x1, PT ;  /* 0x000000012800780c */ /* 0x000fe20003f06270 */
[----:B-1----:R-:W-:Y:S01]  /*20b0*/  VIADD R2, R2, 0xe0 ;  /* 0x000000e002027836 */ /* 0x002fe20000000000 */
[----:B------:R-:W-:Y:S01]  /*20c0*/  @!PT LDS RZ, [RZ] ;  /* 0x00000000fffff984 */ /* 0x000fe20000000800 */
[----:B------:R-:W-:Y:S01]  /*20d0*/  @!PT LDS RZ, [RZ] ;  /* 0x00000000fffff984 */ /* 0x000fe20000000800 */
[----:B------:R-:W-:Y:S01]  /*20e0*/  @!PT LDS RZ, [RZ] ;  /* 0x00000000fffff984 */ /* 0x000fe20000000800 */
[----:B------:R-:W-:Y:S01]  /*20f0*/  @!PT LDS RZ, [RZ] ;  /* 0x00000000fffff984 */ /* 0x000fe20000000800 */
[----:B------:R1:W-:Y:S06]  /*2100*/  MEMBAR.ALL.CTA ;  /* 0x0000000000007992 */ /* 0x0003ec0000008000 */
[----:B-1----:R-:W1:Y:S01]  /*2110*/  FENCE.VIEW.ASYNC.S ;  /* 0x00000000000073c6 */ /* 0x002e620000000000 */
[----:B------:R-:W-:-:S04]  /*2120*/  PRMT R2, RZ, 0x654, R2 ;  /* 0x00000654ff027816 */ /* 0x000fc80000000002 */
[----:B-1----:R1:W-:Y:S01]  /*2130*/  SYNCS.ARRIVE.TRANS64.RED.A1T0 RZ, [R2+URZ], RZ ;  /* 0x000000ff02ff79a7 */ /* 0x0023e200081004ff */
[----:B--2---:R-:W-:-:S13]  /*2140*/  LOP3.LUT P2, RZ, R6, 0x1, RZ, 0xc0, !PT ;  /* 0x0000000106ff7812 */ /* 0x004fda000784c0ff */
[----:B------:R-:W-:Y:S01]  /*2150*/  @P2 SHF.R.U32.HI R3, RZ, 0x10, R5 ;  /* 0x00000010ff032819 */ /* 0x000fe20000011605 */
[----:B------:R-:W-:Y:S01]  /*2160*/  VOTEU.ANY UP0, P2 ;  /* 0x0000000000ff7886 */ /* 0x000fe20001000100 */
[----:B------:R-:W-:Y:S02]  /*2170*/  @P2 MOV R10, R4 ;  /* 0x00000004000a2202 */ /* 0x000fe40000000f00 */
[----:B------:R-:W-:Y:S02]  /*2180*/  @P2 R2UR.BROADCAST UR8, R3 ;  /* 0x00000000030822ca */ /* 0x000fe400008e0000 */
[----:B------:R-:W-:-:S11]  /*2190*/  @P2 LOP3.LUT R9, R5, 0xffff, RZ, 0xc0, !PT ;  /* 0x0000ffff05092812 */ /* 0x000fd600078ec0ff */
[----:B------:R-:W-:Y:S01]  /*21a0*/  @UP0 UMOV UR44, UR8 ;  /* 0x00000008002c0c82 */ /* 0x000fe20008000000 */
[----:B-1----:R-:W-:Y:S05]  /*21b0*/  @!P0 BRA `(.L_x_40) ;  /* 0x0000000000b88947 */ /* 0x002fea0003800000 */
[----:B------:R-:W3:Y:S01]  /*21c0*/  LDC.64 R4, c[0x0][0xb18] ;  /* 0x0002c600ff047b82 */ /* 0x000ee20000000a00 */
[----:B------:R-:W-:-:S07]  /*21d0*/  ISETP.NE.AND P3, PT, R40, 0x1, PT ;  /* 0x000000012800780c */ /* 0x000fce0003f65270 */
[----:B------:R-:W1:Y:S08]  /*21e0*/  LDC.64 R6, c[0x0][0xb10] ;  /* 0x0002c400ff067b82 */ /* 0x000e700000000a00 */
[----:B------:R-:W2:Y:S08]  /*21f0*/  LDC R18, c[0x0][0xb20] ;  /* 0x0002c800ff127b82 */ /* 0x000eb00000000800 */
[----:B------:R-:W4:Y:S01]  /*2200*/  LDC R19, c[0x0][0xb0c] ;  /* 0x0002c300ff137b82 */ /* 0x000f220000000800 */
[----:B---3--:R-:W-:Y:S01]  /*2210*/  IMAD.HI.U32 R21, R0, R5, RZ ;  /* 0x0000000500157227 */ /* 0x008fe200078e00ff */
[----:B------:R-:W-:-:S03]  /*2220*/  ISETP.NE.AND P0, PT, R4, 0x1, PT ;  /* 0x000000010400780c */ /* 0x000fc60003f05270 */
[----:B------:R-:W-:-:S03]  /*2230*/  IMAD.HI.U32 R5, R9, R5, RZ ;  /* 0x0000000509057227 */ /* 0x000fc600078e00ff */
[----:B------:R-:W3:Y:S01]  /*2240*/  LDC.64 R2, c[0x0][0xb28] ;  /* 0x0002ca00ff027b82 */ /* 0x000ee20000000a00 */
[----:B-1----:R-:W-:-:S04]  /*2250*/  IMAD.HI.U32 R22, R8, R6, RZ ;  /* 0x0000000608167227 */ /* 0x002fc800078e00ff */
[----:B------:R-:W-:Y:S01]  /*2260*/  IMAD.HI.U32 R23, R10, R6, RZ ;  /* 0x000000060a177227 */ /* 0x000fe200078e00ff */
[----:B------:R-:W-:Y:S02]  /*2270*/  SHF.R.U32.HI R22, RZ, R7, R22 ;  /* 0x00000007ff167219 */ /* 0x000fe40000011616 */
[-C--:B--2---:R-:W-:Y:S02]  /*2280*/  SHF.R.U32.HI R21, RZ, R18.reuse, R21 ;  /* 0x00000012ff157219 */ /* 0x084fe40000011615 */
[----:B------:R-:W-:Y:S02]  /*2290*/  SHF.R.U32.HI R5, RZ, R18, R5 ;  /* 0x00000012ff057219 */ /* 0x000fe40000011605 */
[----:B------:R-:W-:Y:S02]  /*22a0*/  SEL R21, R0, R21, !P0 ;  /* 0x0000001500157207 */ /* 0x000fe40004000000 */
[----:B------:R-:W-:Y:S02]  /*22b0*/  SHF.R.U32.HI R23, RZ, R7, R23 ;  /* 0x00000007ff177219 */ /* 0x000fe40000011617 */
[----:B----4-:R-:W-:-:S02]  /*22c0*/  ISETP.NE.AND P1, PT, R19, 0x1, PT ;  /* 0x000000011300780c */ /* 0x010fc40003f25270 */
[----:B------:R-:W-:Y:S02]  /*22d0*/  SEL R5, R9, R5, !P0 ;  /* 0x0000000509057207 */ /* 0x000fe40004000000 */
[----:B------:R-:W-:Y:S02]  /*22e0*/  SEL R22, R8, R22, !P1 ;  /* 0x0000001608167207 */ /* 0x000fe40004800000 */
[----:B------:R-:W-:Y:S01]  /*22f0*/  SEL R23, R10, R23, !P1 ;  /* 0x000000170a177207 */ /* 0x000fe20004800000 */
[----:B---3--:R-:W-:-:S04]  /*2300*/  IMAD.HI.U32 R20, R21, R2, RZ ;  /* 0x0000000215147227 */ /* 0x008fc800078e00ff */
        /* <DEDUP_REMOVED lines=10> */
[----:B------:R-:W-:-:S04]  /*23b0*/  @!P0 IMAD.HI.U32 R7, R23, R2, RZ ;  /* 0x0000000217078227 */ /* 0x000fc800078e00ff */
[----:B------:R-:W-:Y:S01]  /*23c0*/  IMAD.MOV R2, RZ, RZ, -R6 ;  /* 0x000000ffff027224 */ /* 0x000fe200078e0a06 */
[----:B------:R-:W-:Y:S02]  /*23d0*/  @!P0 SHF.R.U32.HI R3, RZ, R3, R7 ;  /* 0x00000003ff038219 */ /* 0x000fe40000011607 */
[----:B------:R-:W-:Y:S01]  /*23e0*/  IADD3 R7, PT, PT, -R5, RZ, RZ ;  /* 0x000000ff05077210 */ /* 0x000fe20007ffe1ff */
[----:B------:R-:W-:Y:S01]  /*23f0*/  IMAD R2, R40, R2, R5 ;  /* 0x0000000228027224 */ /* 0x000fe200078e0205 */
        /* <DEDUP_REMOVED lines=10> */
.L_x_40:
[----:B------:R-:W1:Y:S02]  /*24a0*/  LDCU UR8, c[0x0][0xb30] ;  /* 0x00016600ff0877ac */ /* 0x000e640008000800 */
[----:B-1----:R-:W-:-:S09]  /*24b0*/  UISETP.NE.AND UP0, UPT, UR8, 0x1, UPT ;  /* 0x000000010800788c */ /* 0x002fd2000bf05270 */
[----:B------:R-:W-:Y:S05]  /*24c0*/  BRA.U UP0, `(.L_x_41) ;  /* 0x0000000100407547 */ /* 0x000fea000b800000 */
[----:B------:R-:W1:Y:S08]  /*24d0*/  LDC.64 R4, c[0x0][0xb10] ;  /* 0x0002c400ff047b82 */ /* 0x000e700000000a00 */
[----:B------:R-:W2:Y:S08]  /*24e0*/  LDC.64 R2, c[0x0][0xb18] ;  /* 0x0002c600ff027b82 */ /* 0x000eb00000000a00 */
[----:B------:R-:W4:Y:S08]  /*24f0*/  LDC R6, c[0x0][0xb20] ;  /* 0x0002c800ff067b82 */ /* 0x000f300000000800 */
[----:B------:R-:W3:Y:S01]  /*2500*/  LDC R7, c[0x0][0xb0c] ;  /* 0x0002c300ff077b82 */ /* 0x000ee20000000800 */
[----:B-1----:R-:W-:-:S05]  /*2510*/  IMAD.HI.U32 R4, R10, R4, RZ ;  /* 0x000000040a047227 */ /* 0x002fca00078e00ff */
[----:B------:R-:W-:Y:S01]  /*2520*/  SHF.R.U32.HI R4, RZ, R5, R4 ;  /* 0x00000005ff047219 */ /* 0x000fe20000011604 */
[----:B--2---:R-:W-:Y:S01]  /*2530*/  IMAD.HI.U32 R3, R9, R3, RZ ;  /* 0x0000000309037227 */ /* 0x004fe200078e00ff */
[----:B------:R-:W-:-:S04]  /*2540*/  ISETP.NE.AND P0, PT, R2, 0x1, PT ;  /* 0x000000010200780c */ /* 0x000fc80003f05270 */
[----:B----4-:R-:W-:-:S04]  /*2550*/  SHF.R.U32.HI R3, RZ, R6, R3 ;  /* 0x00000006ff037219 */ /* 0x010fc80000011603 */
[----:B------:R-:W-:Y:S02]  /*2560*/  SEL R3, R9, R3, !P0 ;  /* 0x0000000309037207 */ /* 0x000fe40004000000 */
[----:B---3--:R-:W-:-:S04]  /*2570*/  ISETP.NE.AND P1, PT, R7, 0x1, PT ;  /* 0x000000010700780c */ /* 0x008fc80003f25270 */
[----:B------:R-:W-:-:S05]  /*2580*/  SEL R4, R10, R4, !P1 ;  /* 0x000000040a047207 */ /* 0x000fca0004800000 */
[----:B------:R-:W-:Y:S02]  /*2590*/  IMAD.IADD R5, R3, 0x1, -R4 ;  /* 0x0000000103057824 */ /* 0x000fe400078e0a04 */
[----:B------:R-:W-:Y:S02]  /*25a0*/  IMAD.IADD R3, R4, 0x1, -R3 ;  /* 0x0000000104037824 */ /* 0x000fe400078e0a03 */
[----:B------:R-:W-:Y:S02]  /*25b0*/  IMAD R10, R5, R7, R10 ;  /* 0x00000007050a7224 */ /* 0x000fe400078e020a */
[----:B------:R-:W-:-:S07]  /*25c0*/  IMAD R9, R3, R2, R9 ;  /* 0x0000000203097224 */ /* 0x000fce00078e0209 */
.L_x_41:
[----:B------:R-:W-:Y:S01]  /*25d0*/  VIADD R14, R14, 0x1 ;  /* 0x000000010e0e7836 */ /* 0x000fe20000000000 */
[----:B------:R-:W-:Y:S01]  /*25e0*/  UPLOP3.LUT UP5, UPT, UPT, UPT, UPT, 0x80, 0x8 ;  /* 0x000000000008789c */ /* 0x000fe20003faf070 */
[----:B------:R-:W-:Y:S02]  /*25f0*/  IMAD.IADD R3, R10, 0x1, R97 ;  /* 0x000000010a037824 */ /* 0x000fe400078e0261 */
[----:B------:R-:W-:Y:S01]  /*2600*/  IMAD.IADD R4, R9, 0x1, R96 ;  /* 0x0000000109047824 */ /* 0x000fe200078e0260 */
[----:B------:R-:W-:-:S04]  /*2610*/  ISETP.NE.AND P0, PT, R14, 0x2, PT ;  /* 0x000000020e00780c */ /* 0x000fc80003f05270 */
[----:B------:R-:W-:Y:S02]  /*2620*/  SEL R2, RZ, 0x1, P0 ;  /* 0x00000001ff027807 */ /* 0x000fe40000000000 */
[----:B------:R-:W-:Y:S02]  /*2630*/  SEL R14, R14, RZ, P0 ;  /* 0x000000ff0e0e7207 */ /* 0x000fe40000000000 */
[----:B------:R-:W-:Y:S01]  /*2640*/  LOP3.LUT R13, R13, R2, RZ, 0x3c, !PT ;  /* 0x000000020d0d7212 */ /* 0x000fe200078e3cff */
[----:B------:R-:W-:Y:S06]  /*2650*/  @P2 BRA `(.L_x_42) ;  /* 0xfffffff000542947 */ /* 0x000fec000383ffff */
[----:B------:R-:W-:Y:S01]  /*2660*/  UIADD3 UR4, UPT, UPT, UR4, 0x40, URZ ;  /* 0x0000004004047890 */ /* 0x000fe2000fffe0ff */
[----:B------:R-:W-:-:S03]  /*2670*/  SHF.L.U32 R2, R15, 0x1f, RZ ;  /* 0x0000001f0f027819 */ /* 0x000fc600000006ff */
[----:B------:R-:W-:-:S09]  /*2680*/  ULEA UR5, UR13, UR4, 0x3 ;  /* 0x000000040d057291 */ /* 0x000fd2000f8e18ff */
[----:B------:R-:W1:Y:S02]  /*2690*/  SYNCS.PHASECHK.TRANS64.TRYWAIT P0, [UR5], R2 ;  /* 0x00000002ff0075a7 */ /* 0x000e640008001105 */
[----:B-1----:R-:W-:Y:S05]  /*26a0*/  @!P0 BRA `(.L_x_43) ;  /* 0x0000007000fc8947 */ /* 0x002fea0003800000 */
.L_x_160:
[----:B------:R-:W-:-:S04]  /*26b0*/  UIADD3 UR6, UPT, UPT, UR13, 0x1, URZ ;  /* 0x000000010d067890 */ /* 0x000fc8000fffe0ff */
[----:B------:R-:W-:-:S04]  /*26c0*/  UISETP.NE.AND UP0, UPT, UR6, 0x8, UPT ;  /* 0x000000080600788c */ /* 0x000fc8000bf05270 */
[----:B------:R-:W-:Y:S02]  /*26d0*/  USEL UR7, URZ, 0x1, UP0 ;  /* 0x00000001ff077887 */ /* 0x000fe40008000000 */
[----:B------:R-:W-:-:S04]  /*26e0*/  USEL UR6, UR6, URZ, UP0 ;  /* 0x000000ff06067287 */ /* 0x000fc80008000000 */
[----:B------:R-:W-:Y:S01]  /*26f0*/  ULEA UR5, UR6, UR4, 0x3 ;  /* 0x0000000406057291 */ /* 0x000fe2000f8e18ff */
[----:B-1----:R-:W-:-:S04]  /*2700*/  LOP3.LUT R2, R15, UR7, RZ, 0x3c, !PT ;  /* 0x000000070f027c12 */ /* 0x002fc8000f8e3cff */
[----:B------:R-:W-:-:S04]  /*2710*/  SHF.L.U32 R3, R2, 0x1f, RZ ;  /* 0x0000001f02037819 */ /* 0x000fc800000006ff */
[----:B------:R-:W1:Y:S02]  /*2720*/  SYNCS.PHASECHK.TRANS64.TRYWAIT P0, [UR5], R3 ;  /* 0x00000003ff0075a7 */ /* 0x000e640008001105 */
[----:B-1----:R-:W-:Y:S05]  /*2730*/  @!P0 BRA `(.L_x_44) ;  /* 0x0000007000f08947 */ /* 0x002fea0003800000 */
.L_x_162:
[----:B------:R-:W-:-:S04]  /*2740*/  UIADD3 UR6, UPT, UPT, UR6, 0x1, URZ ;  /* 0x0000000106067890 */ /* 0x000fc8000fffe0ff */
[----:B------:R-:W-:-:S04]  /*2750*/  UISETP.NE.AND UP0, UPT, UR6, 0x8, UPT ;  /* 0x000000080600788c */ /* 0x000fc8000bf05270 */
[----:B------:R-:W-:Y:S02]  /*2760*/  USEL UR7, URZ, 0x1, UP0 ;  /* 0x00000001ff077887 */ /* 0x000fe40008000000 */
[----:B------:R-:W-:-:S04]  /*2770*/  USEL UR6, UR6, URZ, UP0 ;  /* 0x000000ff06067287 */ /* 0x000fc80008000000 */
[----:B------:R-:W-:Y:S01]  /*2780*/  ULEA UR5, UR6, UR4, 0x3 ;  /* 0x0000000406057291 */ /* 0x000fe2000f8e18ff */
[----:B------:R-:W-:-:S04]  /*2790*/  LOP3.LUT R2, R2, UR7, RZ, 0x3c, !PT ;  /* 0x0000000702027c12 */ /* 0x000fc8000f8e3cff */
[----:B-1----:R-:W-:-:S04]  /*27a0*/  SHF.L.U32 R3, R2, 0x1f, RZ ;  /* 0x0000001f02037819 */ /* 0x002fc800000006ff */
[----:B------:R-:W1:Y:S02]  /*27b0*/  SYNCS.PHASECHK.TRANS64.TRYWAIT P0, [UR5], R3 ;  /* 0x00000003ff0075a7 */ /* 0x000e640008001105 */
[----:B-1----:R-:W-:Y:S05]  /*27c0*/  @!P0 BRA `(.L_x_45) ;  /* 0x0000007000e48947 */ /* 0x002fea0003800000 */
.L_x_164:
        /* <DEDUP_REMOVED lines=9> */
.L_x_166:
        /* <DEDUP_REMOVED lines=9> */
.L_x_168:
        /* <DEDUP_REMOVED lines=9> */
.L_x_170:
        /* <DEDUP_REMOVED lines=9> */
.L_x_172:
[----:B------:R-:W-:-:S04]  /*2a10*/  UIADD3 UR6, UPT, UPT, UR6, 0x1, URZ ;  /* 0x0000000106067890 */ /* 0x000fc8000fffe0ff */
[----:B------:R-:W-:-:S04]  /*2a20*/  UISETP.NE.AND UP0, UPT, UR6, 0x8, UPT ;  /* 0x000000080600788c */ /* 0x000fc8000bf05270 */
[----:B------:R-:W-:Y:S02]  /*2a30*/  USEL UR5, URZ, 0x1, UP0 ;  /* 0x00000001ff057887 */ /* 0x000fe40008000000 */
[----:B------:R-:W-:-:S04]  /*2a40*/  USEL UR6, UR6, URZ, UP0 ;  /* 0x000000ff06067287 */ /* 0x000fc80008000000 */
[----:B------:R-:W-:Y:S01]  /*2a50*/  ULEA UR6, UR6, UR4, 0x3 ;  /* 0x0000000406067291 */ /* 0x000fe2000f8e18ff */
[----:B------:R-:W-:-:S04]  /*2a60*/  LOP3.LUT R2, R2, UR5, RZ, 0x3c, !PT ;  /* 0x0000000502027c12 */ /* 0x000fc8000f8e3cff */
[----:B------:R-:W-:Y:S01]  /*2a70*/  SHF.L.U32 R2, R2, 0x1f, RZ ;  /* 0x0000001f02027819 */ /* 0x000fe200000006ff */
[----:B-1-3--:R-:W-:-:S07]  /*2a80*/  IMAD.U32 R0, RZ, RZ, UR6 ;  /* 0x00000006ff007e24 */ /* 0x00afce000f8e00ff */
.L_x_50:
[----:B-1----:R1:W2:Y:S02]  /*2a90*/  SYNCS.PHASECHK.TRANS64.TRYWAIT P0, [R0+URZ], R2 ;  /* 0x00000002000075a7 */ /* 0x0022a400080011ff */
[----:B--2---:R-:W-:Y:S05]  /*2aa0*/  @!P0 NANOSLEEP.SYNCS 0x989680 ;  /* 0x009896800000895d */ /* 0x004fea0003900000 */
[----:B------:R-:W2:Y:S02]  /*2ab0*/  @!P0 SYNCS.PHASECHK.TRANS64 P0, [R0+URZ], R2 ;  /* 0x00000002000085a7 */ /* 0x000ea400080010ff */
[----:B--2---:R-:W-:Y:S05]  /*2ac0*/  @P0 EXIT ;  /* 0x000000000000094d */ /* 0x004fea0003800000 */
[----:B------:R-:W-:Y:S05]  /*2ad0*/  BRA `(.L_x_50) ;  /* 0xfffffffc00ec7947 */ /* 0x000fea000383ffff */
.L_x_22:
[----:B------:R-:W-:-:S04]  /*2ae0*/  UISETP.NE.AND UP1, UPT, UR37, URZ, UPT ;  /* 0x000000ff2500728c */ /* 0x000fc8000bf25270 */
[----:B------:R-:W-:-:S09]  /*2af0*/  UISETP.NE.OR UP1, UPT, UR10, 0x1, UP1 ;  /* 0x000000010a00788c */ /* 0x000fd20008f25670 */
[----:B------:R-:W-:Y:S05]  /*2b00*/  BRA.U UP1, `(.L_x_51) ;  /* 0x0000000501487547 */ /* 0x000fea000b800000 */
[----:B------:R-:W-:Y:S01]  /*2b10*/  ISETP.GE.U32.AND P2, PT, R2, 0x2, PT ;  /* 0x000000020200780c */ /* 0x000fe20003f46070 */
[----:B------:R-:W-:Y:S01]  /*2b20*/  IMAD.MOV.U32 R12, RZ, RZ, 0x1 ;  /* 0x00000001ff0c7424 */ /* 0x000fe200078e00ff */
[----:B------:R-:W-:Y:S02]  /*2b30*/  CS2R R10, SRZ ;  /* 0x00000000000a7805 */ /* 0x000fe4000001ff00 */
[----:B------:R-:W-:Y:S01]  /*2b40*/  CS2R R8, SRZ ;  /* 0x0000000000087805 */ /* 0x000fe2000001ff00 */
[----:B------:R-:W-:Y:S01]  /*2b50*/  UMOV UR4, 0x400 ;  /* 0x0000040000047882 */ /* 0x000fe20000000000 */
[----:B------:R-:W-:Y:S01]  /*2b60*/  UMOV UR6, URZ ;  /* 0x000000ff00067c82 */ /* 0x000fe20008000000 */
[----:B------:R-:W-:-:S12]  /*2b70*/  ULEA UR37, UR37, UR4, 0x18 ;  /* 0x0000000425257291 */ /* 0x000fd8000f8ec0ff */
.L_x_55:
[----:B------:R-:W-:Y:S02]  /*2b80*/  LEA R0, R8, UR37, 0x3 ;  /* 0x0000002508007c11 */ /* 0x000fe4000f8e18ff */
[----:B------:R-:W-:-:S03]  /*2b90*/  SHF.L.U32 R4, R9, 0x1f, RZ ;  /* 0x0000001f09047819 */ /* 0x000fc600000006ff */
[----:B------:R-:W-:Y:S01]  /*2ba0*/  VIADD R5, R0, 0x140 ;  /* 0x0000014000057836 */ /* 0x000fe20000000000 */
[----:B------:R-:W1:Y:S02]  /*2bb0*/  SYNCS.PHASECHK.TRANS64.TRYWAIT P0, [R0+URZ+0x130], R4 ;  /* 0x00013004000075a7 */ /* 0x000e6400080011ff */
[----:B-1----:R-:W-:Y:S05]  /*2bc0*/  @!P0 BRA `(.L_x_52) ;  /* 0x00000070005c8947 */ /* 0x002fea0003800000 */
.L_x_173:
[----:B------:R-:W-:Y:S01]  /*2bd0*/  ULEA UR5, UR6, UR37, 0x3 ;  /* 0x0000002506057291 */ /* 0x000fe2000f8e18ff */
[----:B-1----:R-:W-:Y:S01]  /*2be0*/  PRMT R0, RZ, 0x654, R5 ;  /* 0x00000654ff007816 */ /* 0x002fe20000000005 */
[----:B------:R-:W-:Y:S01]  /*2bf0*/  @!P2 IMAD.MOV.U32 R4, RZ, RZ, 0x10 ;  /* 0x00000010ff04a424 */ /* 0x000fe200078e00ff */
[----:B------:R-:W-:Y:S01]  /*2c00*/  SHF.L.U32 R5, R12, 0x1f, RZ ;  /* 0x0000001f0c057819 */ /* 0x000fe200000006ff */
[----:B------:R-:W-:Y:S01]  /*2c10*/  UIADD3 UR4, UPT, UPT, UR5, 0xd0, URZ ;  /* 0x000000d005047890 */ /* 0x000fe2000fffe0ff */
[----:B------:R1:W-:Y:S05]  /*2c20*/  SYNCS.ARRIVE.TRANS64.RED.A1T0 RZ, [R0+URZ], RZ ;  /* 0x000000ff00ff79a7 */ /* 0x0003ea00081004ff */
[----:B------:R-:W-:Y:S01]  /*2c30*/  IMAD.U32 R6, RZ, RZ, UR4 ;  /* 0x00000004ff067e24 */ /* 0x000fe2000f8e00ff */
[----:B------:R-:W2:Y:S04]  /*2c40*/  SYNCS.PHASECHK.TRANS64.TRYWAIT P0, [UR5+0xe0], R5 ;  /* 0x0000e005ff0075a7 */ /* 0x000ea80008001105 */
[----:B------:R-:W-:Y:S01]  /*2c50*/  PRMT R6, R2, 0x654, R6 ;  /* 0x0000065402067816 */ /* 0x000fe20000000006 */
[----:B-12---:R-:W-:Y:S06]  /*2c60*/  @!P0 BRA `(.L_x_53) ;  /* 0x0000007000488947 */ /* 0x006fec0003800000 */
.L_x_175:
[----:B------:R-:W-:Y:S01]  /*2c70*/  ULEA UR4, UR6, UR37, 0x4 ;  /* 0x0000002506047291 */ /* 0x000fe2000f8e20ff */
[----:B------:R-:W-:Y:S01]  /*2c80*/  SEL R3, R6, R3, !P2 ;  /* 0x0000000306037207 */ /* 0x000fe20005000000 */
[----:B------:R-:W-:Y:S01]  /*2c90*/  UIADD3 UR5, UPT, UPT, UR5, 0xd0, URZ ;  /* 0x000000d005057890 */ /* 0x000fe2000fffe0ff */
[----:B-1----:R-:W-:Y:S01]  /*2ca0*/  LEA R0, R11, UR37, 0x3 ;  /* 0x000000250b007c11 */ /* 0x002fe2000f8e18ff */
[----:B------:R-:W-:Y:S01]  /*2cb0*/  UIADD3 UR4, UPT, UPT, UR4, 0x160, URZ ;  /* 0x0000016004047890 */ /* 0x000fe2000fffe0ff */
[----:B------:R1:W-:Y:S01]  /*2cc0*/  @!P2 SYNCS.ARRIVE.TRANS64.RED RZ, [R3+URZ], R4 ;  /* 0x0000000403ffa9a7 */ /* 0x0003e200080004ff */
[----:B------:R-:W-:Y:S01]  /*2cd0*/  UIADD3 UR6, UPT, UPT, UR6, 0x1, URZ ;  /* 0x0000000106067890 */ /* 0x000fe2000fffe0ff */
[----:B------:R-:W-:-:S03]  /*2ce0*/  VIADD R8, R8, 0x1 ;  /* 0x0000000108087836 */ /* 0x000fc60000000000 */
[----:B------:R-:W-:Y:S02]  /*2cf0*/  UISETP.NE.AND UP0, UPT, UR6, 0x2, UPT ;  /* 0x000000020600788c */ /* 0x000fe4000bf05270 */
[----:B------:R-:W-:Y:S01]  /*2d00*/  ISETP.NE.AND P0, PT, R8, 0x2, PT ;  /* 0x000000020800780c */ /* 0x000fe20003f05270 */
[----:B------:R-:W-:Y:S06]  /*2d10*/  UGETNEXTWORKID.BROADCAST [UR4], [UR5] ;  /* 0x00000000040073ca */ /* 0x000fec0008000100 */
[----:B------:R-:W-:Y:S02]  /*2d20*/  USEL UR4, URZ, 0x1, UP0 ;  /* 0x00000001ff047887 */ /* 0x000fe40008000000 */
[----:B------:R-:W-:-:S04]  /*2d30*/  USEL UR6, UR6, URZ, UP0 ;  /* 0x000000ff06067287 */ /* 0x000fc80008000000 */
[----:B------:R-:W-:Y:S02]  /*2d40*/  LOP3.LUT R12, R12, UR4, RZ, 0x3c, !PT ;  /* 0x000000040c0c7c12 */ /* 0x000fe4000f8e3cff */
[----:B-1----:R-:W-:-:S04]  /*2d50*/  SHF.L.U32 R4, R10, 0x1f, RZ ;  /* 0x0000001f0a047819 */ /* 0x002fc800000006ff */
[----:B------:R-:W1:Y:S02]  /*2d60*/  SYNCS.PHASECHK.TRANS64.TRYWAIT P1, [R0+URZ+0xd0], R4 ;  /* 0x0000d004000075a7 */ /* 0x000e6400080211ff */
[----:B-1----:R-:W-:Y:S05]  /*2d70*/  @!P1 BRA `(.L_x_54) ;  /* 0x00000070001c9947 */ /* 0x002fea0003800000 */
.L_x_176:
[C---:B-1----:R-:W-:Y:S01]  /*2d80*/  LEA R4, R11.reuse, UR37, 0x4 ;  /* 0x000000250b047c11 */ /* 0x042fe2000f8e20ff */
[----:B------:R-:W-:Y:S01]  /*2d90*/  VIADD R0, R0, 0xe0 ;  /* 0x000000e000007836 */ /* 0x000fe20000000000 */
[----:B------:R-:W-:Y:S01]  /*2da0*/  SEL R8, R8, RZ, P0 ;  /* 0x000000ff08087207 */ /* 0x000fe20000000000 */
[----:B------:R-:W-:-:S03]  /*2db0*/  VIADD R11, R11, 0x1 ;  /* 0x000000010b0b7836 */ /* 0x000fc60000000000 */
[----:B------:R-:W1:Y:S01]  /*2dc0*/  LDS.128 R4, [R4+0x160] ;  /* 0x0001600004047984 */ /* 0x000e620000000c00 */
[----:B------:R-:W-:Y:S02]  /*2dd0*/  PRMT R0, RZ, 0x654, R0 ;  /* 0x00000654ff007816 */ /* 0x000fe40000000000 */
[C---:B------:R-:W-:Y:S01]  /*2de0*/  ISETP.NE.AND P1, PT, R11.reuse, 0x2, PT ;  /* 0x000000020b00780c */ /* 0x040fe20003f25270 */
[----:B------:R-:W-:Y:S01]  /*2df0*/  @!PT LDS RZ, [RZ] ;  /* 0x00000000fffff984 */ /* 0x000fe20000000800 */
[----:B------:R-:W-:Y:S01]  /*2e00*/  @!PT LDS RZ, [RZ] ;  /* 0x00000000fffff984 */ /* 0x000fe20000000800 */
[----:B------:R-:W-:Y:S01]  /*2e10*/  @!PT LDS RZ, [RZ] ;  /* 0x00000000fffff984 */ /* 0x000fe20000000800 */
[----:B------:R-:W-:Y:S01]  /*2e20*/  @!PT LDS RZ, [RZ] ;  /* 0x00000000fffff984 */ /* 0x000fe20000000800 */
[----:B------:R2:W-:Y:S06]  /*2e30*/  MEMBAR.ALL.CTA ;  /* 0x0000000000007992 */ /* 0x0005ec0000008000 */
[----:B--2---:R-:W2:Y:S01]  /*2e40*/  FENCE.VIEW.ASYNC.S ;  /* 0x00000000000073c6 */ /* 0x004ea20000000000 */
[----:B------:R-:W-:Y:S01]  /*2e50*/  SEL R11, R11, RZ, P1 ;  /* 0x000000ff0b0b7207 */ /* 0x000fe20000800000 */
[----:B--2---:R2:W-:Y:S01]  /*2e60*/  SYNCS.ARRIVE.TRANS64.RED.A1T0 RZ, [R0+URZ], RZ ;  /* 0x000000ff00ff79a7 */ /* 0x0045e200081004ff */
[----:B-1----:R-:W-:-:S02]  /*2e70*/  LOP3.LUT P3, RZ, R6, 0x1, RZ, 0xc0, !PT ;  /* 0x0000000106ff7812 */ /* 0x002fc4000786c0ff */
[----:B------:R-:W-:-:S04]  /*2e80*/  SEL R4, RZ, 0x1, P1 ;  /* 0x00000001ff047807 */ /* 0x000fc80000800000 */
[----:B------:R-:W-:Y:S02]  /*2e90*/  LOP3.LUT R10, R10, R4, RZ, 0x3c, !PT ;  /* 0x000000040a0a7212 */ /* 0x000fe400078e3cff */
[----:B--2---:R-:W-:-:S04]  /*2ea0*/  SEL R0, RZ, 0x1, P0 ;  /* 0x00000001ff007807 */ /* 0x004fc80000000000 */
[----:B------:R-:W-:Y:S01]  /*2eb0*/  LOP3.LUT R9, R9, R0, RZ, 0x3c, !PT ;  /* 0x0000000009097212 */ /* 0x000fe200078e3cff */
[----:B------:R-:W-:Y:S06]  /*2ec0*/  @P3 BRA `(.L_x_55) ;  /* 0xfffffffc002c3947 */ /* 0x000fec000383ffff */
[----:B------:R-:W-:Y:S01]  /*2ed0*/  ULEA UR5, UR6, UR37, 0x3 ;  /* 0x0000002506057291 */ /* 0x000fe2000f8e18ff */
[----:B------:R-:W-:-:S08]  /*2ee0*/  SHF.L.U32 R2, R12, 0x1f, RZ ;  /* 0x0000001f0c027819 */ /* 0x000fd000000006ff */
[----:B------:R-:W1:Y:S02]  /*2ef0*/  SYNCS.PHASECHK.TRANS64 P0, [UR5+0xe0], R2 ;  /* 0x0000e002ff0075a7 */ /* 0x000e640008001005 */
[----:B-1----:R-:W-:Y:S05]  /*2f00*/  @P0 BRA `(.L_x_56) ;  /* 0x0000000000080947 */ /* 0x002fea0003800000 */
[----:B------:R-:W1:Y:S02]  /*2f10*/  SYNCS.PHASECHK.TRANS64.TRYWAIT P0, [UR5+0xe0], R2 ;  /* 0x0000e002ff0075a7 */ /* 0x000e640008001105 */
[----:B-1----:R-:W-:Y:S05]  /*2f20*/  @!P0 BRA `(.L_x_57) ;  /* 0x0000006c00c48947 */ /* 0x002fea0003800000 */
.L_x_56:
[----:B------:R-:W-:-:S04]  /*2f30*/  UIADD3 UR4, UPT, UPT, UR6, 0x1, URZ ;  /* 0x0000000106047890 */ /* 0x000fc8000fffe0ff */
[----:B------:R-:W-:-:S04]  /*2f40*/  UISETP.NE.AND UP0, UPT, UR4, 0x2, UPT ;  /* 0x000000020400788c */ /* 0x000fc8000bf05270 */
[----:B------:R-:W-:Y:S02]  /*2f50*/  USEL UR7, URZ, 0x1, UP0 ;  /* 0x00000001ff077887 */ /* 0x000fe40008000000 */
[----:B------:R-:W-:-:S04]  /*2f60*/  USEL UR4, UR4, URZ, UP0 ;  /* 0x000000ff04047287 */ /* 0x000fc80008000000 */
[----:B------:R-:W-:Y:S01]  /*2f70*/  ULEA UR4, UR4, UR37, 0x3 ;  /* 0x0000002504047291 */ /* 0x000fe2000f8e18ff */
[----:B-1----:R-:W-:-:S04]  /*2f80*/  LOP3.LUT R2, R12, UR7, RZ, 0x3c, !PT ;  /* 0x000000070c027c12 */ /* 0x002fc8000f8e3cff */
[----:B------:R-:W-:-:S04]  /*2f90*/  SHF.L.U32 R0, R2, 0x1f, RZ ;  /* 0x0000001f02007819 */ /* 0x000fc800000006ff */
[----:B------:R-:W1:Y:S02]  /*2fa0*/  SYNCS.PHASECHK.TRANS64 P0, [UR4+0xe0], R0 ;  /* 0x0000e000ff0075a7 */ /* 0x000e640008001004 */
[----:B-1----:R-:W-:Y:S05]  /*2fb0*/  @P0 EXIT ;  /* 0x000000000000094d */ /* 0x002fea0003800000 */
[----:B------:R-:W-:Y:S02]  /*2fc0*/  SHF.L.U32 R2, R2, 0x1f, RZ ;  /* 0x0000001f02027819 */ /* 0x000fe400000006ff */
[----:B------:R-:W-:-:S07]  /*2fd0*/  MOV R0, UR4 ;  /* 0x0000000400007c02 */ /* 0x000fce0008000f00 */
.L_x_58:
[----:B-1----:R1:W2:Y:S02]  /*2fe0*/  SYNCS.PHASECHK.TRANS64.TRYWAIT P0, [R0+URZ+0xe0], R2 ;  /* 0x0000e002000075a7 */ /* 0x0022a400080011ff */
[----:B--2---:R-:W-:Y:S05]  /*2ff0*/  @!P0 NANOSLEEP.SYNCS 0x989680 ;  /* 0x009896800000895d */ /* 0x004fea0003900000 */
[----:B------:R-:W2:Y:S02]  /*3000*/  @!P0 SYNCS.PHASECHK.TRANS64 P0, [R0+URZ+0xe0], R2 ;  /* 0x0000e002000085a7 */ /* 0x000ea400080010ff */
[----:B--2---:R-:W-:Y:S05]  /*3010*/  @P0 EXIT ;  /* 0x000000000000094d */ /* 0x004fea0003800000 */
[----:B------:R-:W-:Y:S05]  /*3020*/  BRA `(.L_x_58) ;  /* 0xfffffffc00ec7947 */ /* 0x000fea000383ffff */
.L_x_51:
[----:B------:R-:W-:Y:S05]  /*3030*/  BRA.U UP4, `(.L_x_59) ;  /* 0x0000001104d87547 */ /* 0x000fea000b800000 */
[----:B------:R-:W-:Y:S01]  /*3040*/  UMOV UR6, 0x40 ;  /* 0x0000004000067882 */ /* 0x000fe20000000000 */
[----:B------:R-:W-:Y:S01]  /*3050*/  NOP ;  /* 0x0000000000007918 */ /* 0x000fe20000000000 */
[----:B------:R-:W-:Y:S01]  /*3060*/  ULEA UR6, UR37, UR6, 0x18 ;  /* 0x0000000625067291 */ /* 0x000fe2000f8ec0ff */
[----:B------:R-:W-:Y:S02]  /*3070*/  UMOV UR7, 0x400 ;  /* 0x0000040000077882 */ /* 0x000fe40000000000 */
[----:B------:R-:W-:-:S06]  /*3080*/  ULEA UR37, UR37, UR7, 0x18 ;  /* 0x0000000725257291 */ /* 0x000fcc000f8ec0ff */
[----:B------:R-:W1:Y:S02]  /*3090*/  LDS.U8 R0, [UR6+0x1c] ;  /* 0x00001c06ff007984 */ /* 0x000e640008000000 */
[----:B-1----:R-:W-:-:S13]  /*30a0*/  ISETP.NE.AND P0, PT, R0, RZ, PT ;  /* 0x000000ff0000720c */ /* 0x002fda0003f05270 */
[----:B------:R-:W-:Y:S05]  /*30b0*/  @P0 BRA `(.L_x_60) ;  /* 0x0000000400080947 */ /* 0x000fea0003800000 */
[----:B------:R-:W-:Y:S02]  /*30c0*/  UISETP.NE.U32.AND UP0, UPT, UR5, 0x1, UPT ;  /* 0x000000010500788c */ /* 0x000fe4000bf05070 */
[----:B------:R-:W-:-:S07]  /*30d0*/  UIADD3 UR8, UPT, UPT, UR6, 0x8, URZ ;  /* 0x0000000806087890 */ /* 0x000fce000fffe0ff */
[----:B------:R-:W-:Y:S05]  /*30e0*/  BRA.U !UP0, `(.L_x_61) ;  /* 0x00000001089c7547 */ /* 0x000fea000b800000 */
[----:B------:R-:W-:Y:S01]  /*30f0*/  ELECT P0, URZ, PT ;  /* 0x0000000000ff782f */ /* 0x000fe20003800000 */
[----:B------:R-:W-:-:S12]  /*3100*/  BSSY B0, `(.L_x_61) ;  /* 0x0000025000007945 */ /* 0x000fd80003800000 */
[----:B------:R-:W-:Y:S05]  /*3110*/  @!P0 BRA `(.L_x_62) ;  /* 0x00000000008c8947 */ /* 0x000fea0003800000 */
[----:B------:R-:W-:-:S05]  /*3120*/  UMOV UR7, 0x10 ;  /* 0x0000001000077882 */ /* 0x000fca0000000000 */
[----:B------:R-:W-:Y:S04]  /*3130*/  DEPBAR.LE SB1, 0x36 ;  /* 0x00009d800000791a */ /* 0x000fe80000000000 */
[----:B------:R-:W1:Y:S02]  /*3140*/  UTCATOMSWS.2CTA.FIND_AND_SET.ALIGN UP1, UR7, UR7 ;  /* 0x00000007000775e3 */ /* 0x000e640008220800 */
[----:B-1----:R-:W-:Y:S01]  /*3150*/  MOV R8, UR7 ;  /* 0x0000000700087c02 */ /* 0x002fe20008000f00 */
[----:B------:R-:W-:Y:S06]  /*3160*/  BRA.U UP1, `(.L_x_63) ;  /* 0x0000000101187547 */ /* 0x000fec000b800000 */
.L_x_64:
[----:B------:R-:W-:Y:S05]  /*3170*/  NANOSLEEP 0x64 ;  /* 0x000000640000795d */ /* 0x000fea0003800000 */
[----:B------:R-:W-:-:S05]  /*3180*/  UMOV UR7, 0x10 ;  /* 0x0000001000077882 */ /* 0x000fca0000000000 */
[----:B------:R-:W-:Y:S04]  /*3190*/  DEPBAR.LE SB1, 0x36 ;  /* 0x00009d800000791a */ /* 0x000fe80000000000 */
[----:B------:R-:W1:Y:S02]  /*31a0*/  UTCATOMSWS.2CTA.FIND_AND_SET.ALIGN UP1, UR7, UR7 ;  /* 0x00000007000775e3 */ /* 0x000e640008220800 */
[----:B-1----:R-:W-:Y:S01]  /*31b0*/  MOV R8, UR7 ;  /* 0x0000000700087c02 */ /* 0x002fe20008000f00 */
[----:B------:R-:W-:Y:S05]  /*31c0*/  BRA.U !UP1, `(.L_x_64) ;  /* 0xfffffffd09e87547 */ /* 0x000fea000b83ffff */
.L_x_63:
[----:B------:R-:W1:Y:S01]  /*31d0*/  LDS R4, [UR6+0x10] ;  /* 0x00001006ff047984 */ /* 0x000e620008000800 */
[----:B------:R-:W-:Y:S01]  /*31e0*/  IMAD.U32 R0, RZ, RZ, UR37 ;  /* 0x00000025ff007e24 */ /* 0x000fe2000f8e00ff */
[----:B------:R-:W-:-:S03]  /*31f0*/  MOV R2, UR4 ;  /* 0x0000000400027c02 */ /* 0x000fc60008000f00 */
[----:B------:R-:W-:Y:S01]  /*3200*/  VIADD R0, R0, 0x180 ;  /* 0x0000018000007836 */ /* 0x000fe20000000000 */
[----:B-1----:R-:W-:-:S04]  /*3210*/  SHF.L.U32 R4, R4, 0x1f, RZ ;  /* 0x0000001f04047819 */ /* 0x002fc800000006ff */
[----:B------:R-:W1:Y:S02]  /*3220*/  SYNCS.PHASECHK.TRANS64.TRYWAIT P0, [UR6+0x8], R4 ;  /* 0x00000804ff0075a7 */ /* 0x000e640008001106 */
[----:B-1----:R-:W-:Y:S05]  /*3230*/  @P0 BRA `(.L_x_65) ;  /* 0x0000000000080947 */ /* 0x002fea0003800000 */
[----:B------:R-:W1:Y:S02]  /*3240*/  SYNCS.PHASECHK.TRANS64.TRYWAIT P0, [UR6+0x8], R4 ;  /* 0x00000804ff0075a7 */ /* 0x000e640008001106 */
[----:B-1----:R-:W-:Y:S05]  /*3250*/  @!P0 BRA `(.L_x_66) ;  /* 0x0000006c00108947 */ /* 0x002fea0003800000 */
.L_x_65:
[----:B------:R-:W-:Y:S01]  /*3260*/  PRMT R2, R2, 0x654, R0 ;  /* 0x0000065402027816 */ /* 0x000fe20000000000 */
[----:B------:R-:W-:Y:S01]  /*3270*/  HFMA2 R0, -RZ, RZ, 0, 5.9604644775390625e-08 ;  /* 0x00000001ff007431 */ /* 0x000fe200000001ff */
[----:B------:R-:W-:Y:S01]  /*3280*/  UPRMT UR7, UR4, 0x654, UR8 ;  /* 0x0000065404077896 */ /* 0x000fe20008000008 */
[----:B------:R-:W-:Y:S02]  /*3290*/  IMAD.MOV.U32 R6, RZ, RZ, 0xffff ;  /* 0x0000ffffff067424 */ /* 0x000fe400078e00ff */
[----:B-1----:R-:W-:Y:S02]  /*32a0*/  IMAD.MOV.U32 R4, RZ, RZ, 0x4 ;  /* 0x00000004ff047424 */ /* 0x002fe400078e00ff */
[----:B------:R-:W-:Y:S01]  /*32b0*/  IMAD.SHL.U32 R7, R8, 0x20, RZ ;  /* 0x0000002008077824 */ /* 0x000fe200078e00ff */
[----:B------:R-:W-:Y:S02]  /*32c0*/  MOV R3, UR7 ;  /* 0x0000000700037c02 */ /* 0x000fe40008000f00 */
[-C--:B------:R-:W-:Y:S01]  /*32d0*/  SHF.L.U32 R6, R6, R8.reuse, RZ ;  /* 0x0000000806067219 */ /* 0x080fe200000006ff */
[----:B------:R1:W-:Y:S01]  /*32e0*/  SYNCS.ARRIVE.TRANS64.RED RZ, [UR7], R4 ;  /* 0x00000004ffff79a7 */ /* 0x0003e20008000407 */
[----:B------:R-:W-:Y:S01]  /*32f0*/  SHF.L.U32 R5, R0, R8, RZ ;  /* 0x0000000800057219 */ /* 0x000fe200000006ff */
[----:B------:R1:W-:Y:S04]  /*3300*/  STS [UR37+0x180], R7 ;  /* 0x00018007ff007988 */ /* 0x0003e80008000825 */
[----:B------:R1:W-:Y:S04]  /*3310*/  STAS [R2.64], R8 ;  /* 0x0000000802007dbd */ /* 0x0003e8000c0008ff */
[----:B------:R1:W-:Y:S04]  /*3320*/  ATOMS.OR RZ, [UR6+0x14], R6 ;  /* 0x00001406ffff798c */ /* 0x0003e8000b000006 */
[----:B------:R1:W-:Y:S04]  /*3330*/  ATOMS.OR RZ, [UR6+0x18], R5 ;  /* 0x00001805ffff798c */ /* 0x0003e8000b000006 */
[----:B------:R1:W-:Y:S02]  /*3340*/  ATOMS.XOR RZ, [UR6+0x10], R0 ;  /* 0x00001000ffff798c */ /* 0x0003e4000b800006 */
.L_x_62:
[----:B------:R-:W-:Y:S05]  /*3350*/  BSYNC B0 ;  /* 0x0000000000007941 */ /* 0x000fea0003800000 */
.L_x_61:
[----:B------:R-:W-:Y:S05]  /*3360*/  BRA.U UP0, `(.L_x_67) ;  /* 0x00000001006c7547 */ /* 0x000fea000b800000 */
[----:B------:R-:W-:-:S03]  /*3370*/  UMOV UR7, 0xffffffff ;  /* 0xffffffff00077882 */ /* 0x000fc60000000000 */
[----:B------:R-:W-:Y:S05]  /*3380*/  BRA.DIV UR7, `(.L_x_68) ;  /* 0x0000006a07dc7947 */ /* 0x000fea000b800000 */
[----:B------:R-:W-:-:S13]  /*3390*/  ELECT P6, URZ, PT ;  /* 0x0000000000ff782f */ /* 0x000fda00038c0000 */
.L_x_180:
[----:B------:R-:W-:Y:S05]  /*33a0*/  @!P6 BRA `(.L_x_67) ;  /* 0x00000000005ce947 */ /* 0x000fea0003800000 */
[----:B-1----:R-:W1:Y:S02]  /*33b0*/  LDS R2, [UR6+0x10] ;  /* 0x00001006ff027984 */ /* 0x002e640008000800 */
[----:B-1----:R-:W-:-:S04]  /*33c0*/  SHF.L.U32 R2, R2, 0x1f, RZ ;  /* 0x0000001f02027819 */ /* 0x002fc800000006ff */
[----:B------:R-:W1:Y:S02]  /*33d0*/  SYNCS.PHASECHK.TRANS64.TRYWAIT P0, [UR6+0x8], R2 ;  /* 0x00000802ff0075a7 */ /* 0x000e640008001106 */
[----:B-1----:R-:W-:Y:S05]  /*33e0*/  @P0 BRA `(.L_x_69) ;  /* 0x0000000000080947 */ /* 0x002fea0003800000 */
[----:B------:R-:W1:Y:S02]  /*33f0*/  SYNCS.PHASECHK.TRANS64.TRYWAIT P0, [UR6+0x8], R2 ;  /* 0x00000802ff0075a7 */ /* 0x000e640008001106 */
[----:B-1----:R-:W-:Y:S05]  /*3400*/  @!P0 BRA `(.L_x_70) ;  /* 0x0000006800dc8947 */ /* 0x002fea0003800000 */
.L_x_69:
[----:B------:R-:W2:Y:S01]  /*3410*/  LDS R4, [UR37+0x180] ;  /* 0x00018025ff047984 */ /* 0x000ea20008000800 */
[----:B-1----:R-:W-:Y:S02]  /*3420*/  HFMA2 R0, -RZ, RZ, 0, 5.9604644775390625e-08 ;  /* 0x00000001ff007431 */ /* 0x002fe400000001ff */
[----:B------:R-:W-:Y:S01]  /*3430*/  IMAD.MOV.U32 R2, RZ, RZ, 0xffff ;  /* 0x0000ffffff027424 */ /* 0x000fe200078e00ff */
[----:B------:R-:W-:Y:S01]  /*3440*/  UPRMT UR7, UR4, 0x654, UR8 ;  /* 0x0000065404077896 */ /* 0x000fe20008000008 */
[----:B--2---:R-:W-:-:S03]  /*3450*/  IMAD.SHL.U32 R3, R4, 0x20, RZ ;  /* 0x0000002004037824 */ /* 0x004fc600078e00ff */
[-C--:B------:R-:W-:Y:S02]  /*3460*/  SHF.L.U32 R2, R2, R4.reuse, RZ ;  /* 0x0000000402027219 */ /* 0x080fe400000006ff */
[----:B------:R-:W-:Y:S01]  /*3470*/  SHF.L.U32 R4, R0, R4, RZ ;  /* 0x0000000400047219 */ /* 0x000fe200000006ff */
[----:B------:R2:W-:Y:S04]  /*3480*/  STS [UR37+0x180], R3 ;  /* 0x00018003ff007988 */ /* 0x0005e80008000825 */
[----:B------:R2:W-:Y:S04]  /*3490*/  ATOMS.OR RZ, [UR6+0x14], R2 ;  /* 0x00001402ffff798c */ /* 0x0005e8000b000006 */
[----:B------:R2:W-:Y:S01]  /*34a0*/  ATOMS.OR RZ, [UR6+0x18], R4 ;  /* 0x00001804ffff798c */ /* 0x0005e2000b000006 */
[----:B------:R-:W-:Y:S03]  /*34b0*/  SYNCS.ARRIVE.TRANS64.RED.A1T0 RZ, [UR7], RZ ;  /* 0x000000ffffff79a7 */ /* 0x000fe60008100407 */
[----:B------:R2:W-:Y:S01]  /*34c0*/  ATOMS.XOR RZ, [UR6+0x10], R0 ;  /* 0x00001000ffff798c */ /* 0x0005e2000b800006 */
[----:B------:R-:W-:Y:S05]  /*34d0*/  BRA `(.L_x_67) ;  /* 0x0000000000107947 */ /* 0x000fea0003800000 */
.L_x_60:
[----:B------:R-:W-:Y:S02]  /*34e0*/  MOV R0, 0xffffffff ;  /* 0xffffffff00007802 */ /* 0x000fe40000000f00 */
[----:B------:R-:W-:-:S03]  /*34f0*/  MOV R2, 0x3520 ;  /* 0x0000352000027802 */ /* 0x000fc60000000f00 */
[----:B------:R1:W-:Y:S04]  /*3500*/  STS [UR37+0x180], R0 ;  /* 0x00018000ff007988 */ /* 0x0003e80008000825 */
[----:B-1---5:R-:W-:Y:S05]  /*3510*/  CALL.REL.NOINC `($__internal_1_$__cuda_sm10x_tcgen05_guardrail_trap_phase_invalid_during_alloc) ;  /* 0x0000007000b07944 */ /* 0x022fea0003c00000 */
.L_x_67:
[----:B------:R-:W-:Y:S05]  /*3520*/  WARPSYNC.ALL ;  /* 0x0000000000007948 */ /* 0x000fea0003800000 */
[----:B------:R-:W3:Y:S01]  /*3530*/  S2UR UR7, SR_CgaCtaId ;  /* 0x00000000000779c3 */ /* 0x000ee20000008800 */
[----:B------:R-:W-:Y:S01]  /*3540*/  UMOV UR6, 0x400 ;  /* 0x0000040000067882 */ /* 0x000fe20000000000 */
[----:B------:R-:W-:-:S06]  /*3550*/  NOP ;  /* 0x0000000000007918 */ /* 0x000fcc0000000000 */
[----:B------:R-:W-:Y:S06]  /*3560*/  BAR.ARV 0x6, 0xa0 ;  /* 0x0182800000007b1d */ /* 0x000fec0000002000 */
[----:B------:R-:W4:Y:S01]  /*3570*/  LDCU UR8, c[0x0][0x38c] ;  /* 0x00007180ff0877ac */ /* 0x000f220008000800 */
[----:B------:R-:W-:Y:S01]  /*3580*/  LOP3.LUT R13, R13, 0xffff, RZ, 0xc0, !PT ;  /* 0x0000ffff0d0d7812 */ /* 0x000fe200078ec0ff */
[----:B------:R-:W-:Y:S01]  /*3590*/  IMAD.MOV.U32 R9, RZ, RZ, 0x1 ;  /* 0x00000001ff097424 */ /* 0x000fe200078e00ff */
[----:B------:R-:W-:Y:S01]  /*35a0*/  LOP3.LUT R12, R12, 0xffff, RZ, 0xc0, !PT ;  /* 0x0000ffff0c0c7812 */ /* 0x000fe200078ec0ff */
[----:B-1----:R-:W-:Y:S01]  /*35b0*/  IMAD.MOV.U32 R8, RZ, RZ, RZ ;  /* 0x000000ffff087224 */ /* 0x002fe200078e00ff */
[----:B------:R-:W-:-:S02]  /*35c0*/  R2UR UR12, R13 ;  /* 0x000000000d0c72ca */ /* 0x000fc400000e0000 */
[----:B--2---:R-:W-:Y:S02]  /*35d0*/  CS2R R2, SRZ ;  /* 0x0000000000027805 */ /* 0x004fe4000001ff00 */
[----:B------:R-:W-:Y:S01]  /*35e0*/  R2UR UR11, R12 ;  /* 0x000000000c0b72ca */ /* 0x000fe200000e0000 */
[----:B------:R-:W-:Y:S01]  /*35f0*/  UMOV UR19, URZ ;  /* 0x000000ff00137c82 */ /* 0x000fe20008000000 */
[----:B------:R-:W-:Y:S01]  /*3600*/  UMOV UR18, URZ ;  /* 0x000000ff00127c82 */ /* 0x000fe20008000000 */
[----:B---3--:R-:W-:Y:S01]  /*3610*/  ULEA UR7, UR7, UR6, 0x18 ;  /* 0x0000000607077291 */ /* 0x008fe2000f8ec0ff */
[----:B------:R-:W-:Y:S01]  /*3620*/  UMOV UR17, URZ ;  /* 0x000000ff00117c82 */ /* 0x000fe20008000000 */
[----:B------:R-:W-:Y:S02]  /*3630*/  UISETP.NE.AND UP2, UPT, UR5, URZ, UPT ;  /* 0x000000ff0500728c */ /* 0x000fe4000bf45270 */
[----:B------:R-:W-:Y:S02]  /*3640*/  UIADD3 UR13, UPT, UPT, UR7, 0x8400, URZ ;  /* 0x00008400070d7890 */ /* 0x000fe4000fffe0ff */
[----:B------:R-:W-:-:S03]  /*3650*/  UIADD3 UR14, UPT, UPT, UR7, 0x28400, URZ ;  /* 0x00028400070e7890 */ /* 0x000fc6000fffe0ff */
[----:B------:R-:W1:Y:S01]  /*3660*/  LDS R0, [UR7+0x180] ;  /* 0x00018007ff007984 */ /* 0x000e620008000800 */
[----:B----4-:R-:W-:Y:S02]  /*3670*/  UIADD3 UR8, UPT, UPT, UR8, 0x3f, URZ ;  /* 0x0000003f08087890 */ /* 0x010fe4000fffe0ff */
[----:B------:R-:W-:Y:S02]  /*3680*/  USHF.R.U32.HI UR13, URZ, 0x4, UR13 ;  /* 0x00000004ff0d7899 */ /* 0x000fe4000801160d */
[----:B------:R-:W-:Y:S02]  /*3690*/  USHF.R.S32.HI UR6, URZ, 0x1f, UR8 ;  /* 0x0000001fff067899 */ /* 0x000fe40008011408 */
[----:B------:R-:W-:Y:S02]  /*36a0*/  USHF.R.U32.HI UR14, URZ, 0x4, UR14 ;  /* 0x00000004ff0e7899 */ /* 0x000fe4000801160e */
[----:B------:R-:W-:Y:S02]  /*36b0*/  ULEA.HI UR6, UR6, UR8, URZ, 0x6 ;  /* 0x0000000806067291 */ /* 0x000fe4000f8f30ff */
[----:B------:R-:W-:-:S02]  /*36c0*/  ULOP3.LUT UR13, UR13, 0x3fff, URZ, 0xc0, !UPT ;  /* 0x00003fff0d0d7892 */ /* 0x000fc4000f8ec0ff */
[----:B------:R-:W-:Y:S02]  /*36d0*/  USHF.R.S32.HI UR6, URZ, 0x6, UR6 ;  /* 0x00000006ff067899 */ /* 0x000fe40008011406 */
[----:B------:R-:W-:Y:S02]  /*36e0*/  ULOP3.LUT UR14, UR14, 0x3fff, URZ, 0xc0, !UPT ;  /* 0x00003fff0e0e7892 */ /* 0x000fe4000f8ec0ff */
[----:B------:R-:W-:Y:S01]  /*36f0*/  UISETP.LT.AND UP0, UPT, UR6, 0x1, UPT ;  /* 0x000000010600788c */ /* 0x000fe2000bf01270 */
[----:B------:R-:W-:Y:S01]  /*3700*/  UMOV UR28, 0x0 ;  /* 0x00000000001c7882 */ /* 0x000fe20000000000 */
[----:B------:R-:W-:Y:S01]  /*3710*/  UMOV UR29, 0x10200490 ;  /* 0x10200490001d7882 */ /* 0x000fe20000000000 */
[----:B------:R-:W-:Y:S02]  /*3720*/  ULOP3.LUT UR13, UR13, 0x10000, URZ, 0xfc, !UPT ;  /* 0x000100000d0d7892 */ /* 0x000fe4000f8efcff */
[----:B------:R-:W-:Y:S02]  /*3730*/  ULOP3.LUT UR14, UR14, 0x10000, URZ, 0xfc, !UPT ;  /* 0x000100000e0e7892 */ /* 0x000fe4000f8efcff */
[----:B------:R-:W-:Y:S01]  /*3740*/  USEL UR20, UR6, 0x1, !UP0 ;  /* 0x0000000106147887 */ /* 0x000fe2000c000000 */
[----:B------:R-:W-:Y:S01]  /*3750*/  UMOV UR26, 0x0 ;  /* 0x00000000001a7882 */ /* 0x000fe20000000000 */
[----:B------:R-:W-:Y:S01]  /*3760*/  UMOV UR27, 0x10200490 ;  /* 0x10200490001b7882 */ /* 0x000fe20000000000 */
[----:B------:R-:W-:Y:S01]  /*3770*/  UMOV UR24, 0x0 ;  /* 0x0000000000187882 */ /* 0x000fe20000000000 */
[----:B------:R-:W-:Y:S01]  /*3780*/  UMOV UR25, 0x10200490 ;  /* 0x1020049000197882 */ /* 0x000fe20000000000 */
[----:B------:R-:W-:Y:S01]  /*3790*/  UMOV UR22, 0x0 ;  /* 0x0000000000167882 */ /* 0x000fe20000000000 */
[----:B------:R-:W-:Y:S01]  /*37a0*/  UMOV UR23, 0x10200490 ;  /* 0x1020049000177882 */ /* 0x000fe20000000000 */
[----:B-1----:R-:W-:-:S15]  /*37b0*/  R2UR UR21, R0 ;  /* 0x00000000001572ca */ /* 0x002fde00000e0000 */
.L_x_78:
[C---:B------:R-:W-:Y:S02]  /*37c0*/  LEA R0, R8.reuse, UR7, 0x3 ;  /* 0x0000000708007c11 */ /* 0x040fe4000f8e18ff */
[----:B------:R-:W-:Y:S02]  /*37d0*/  SHF.L.U32 R4, R3, 0x1f, RZ ;  /* 0x0000001f03047819 */ /* 0x000fe400000006ff */
[----:B------:R-:W-:Y:S02]  /*37e0*/  LEA R5, R8, UR7, 0x4 ;  /* 0x0000000708057c11 */ /* 0x000fe4000f8e20ff */
[----:B------:R-:W1:Y:S02]  /*37f0*/  SYNCS.PHASECHK.TRANS64.TRYWAIT P0, [R0+URZ+0xd0], R4 ;  /* 0x0000d004000075a7 */ /* 0x000e6400080011ff */
[----:B-1-34-:R-:W-:Y:S05]  /*3800*/  @!P0 BRA `(.L_x_71) ;  /* 0x0000006400f48947 */ /* 0x01afea0003800000 */
.L_x_181:
[----:B-1----:R-:W1:Y:S01]  /*3810*/  LDS.128 R4, [R5+0x160] ;  /* 0x0001600005047984 */ /* 0x002e620000000c00 */
[----:B------:R-:W-:Y:S02]  /*3820*/  VIADD R0, R0, 0xe0 ;  /* 0x000000e000007836 */ /* 0x000fe40000000000 */
[----:B------:R-:W-:Y:S01]  /*3830*/  VIADD R8, R8, 0x1 ;  /* 0x0000000108087836 */ /* 0x000fe20000000000 */
[----:B------:R-:W-:Y:S01]  /*3840*/  @!PT LDS RZ, [RZ] ;  /* 0x00000000fffff984 */ /* 0x000fe20000000800 */
[----:B------:R-:W-:Y:S01]  /*3850*/  @!PT LDS RZ, [RZ] ;  /* 0x00000000fffff984 */ /* 0x000fe20000000800 */
[----:B------:R-:W-:Y:S01]  /*3860*/  @!PT LDS RZ, [RZ] ;  /* 0x00000000fffff984 */ /* 0x000fe20000000800 */
[----:B------:R-:W-:Y:S01]  /*3870*/  @!PT LDS RZ, [RZ] ;  /* 0x00000000fffff984 */ /* 0x000fe20000000800 */
[----:B------:R2:W-:Y:S06]  /*3880*/  MEMBAR.ALL.CTA ;  /* 0x0000000000007992 */ /* 0x0005ec0000008000 */
[----:B--2---:R-:W2:Y:S01]  /*3890*/  FENCE.VIEW.ASYNC.S ;  /* 0x00000000000073c6 */ /* 0x004ea20000000000 */
[----:B------:R-:W-:-:S04]  /*38a0*/  PRMT R0, RZ, 0x654, R0 ;  /* 0x00000654ff007816 */ /* 0x000fc80000000000 */
[----:B--2---:R2:W-:Y:S01]  /*38b0*/  SYNCS.ARRIVE.TRANS64.RED.A1T0 RZ, [R0+URZ], RZ ;  /* 0x000000ff00ff79a7 */ /* 0x0045e200081004ff */
[----:B-1----:R-:W-:Y:S01]  /*38c0*/  LOP3.LUT P1, RZ, R6, 0x1, RZ, 0xc0, !PT ;  /* 0x0000000106ff7812 */ /* 0x002fe2000782c0ff */
[----:B--2---:R-:W-:-:S12]  /*38d0*/  BRA.U UP2, `(.L_x_72) ;  /* 0x0000000502087547 */ /* 0x004fd8000b800000 */
[----:B------:R-:W1:Y:S01]  /*38e0*/  LDCU UR8, c[0x0][0x38c] ;  /* 0x00007180ff0877ac */ /* 0x000e620008000800 */
[----:B------:R-:W-:Y:S02]  /*38f0*/  PLOP3.LUT P2, PT, PT, PT, PT, 0x80, 0x8 ;  /* 0x000000000008781c */ /* 0x000fe40003f4f070 */
[----:B------:R-:W-:Y:S01]  /*3900*/  SHF.L.U32 R4, R9, 0x1f, RZ ;  /* 0x0000001f09047819 */ /* 0x000fe200000006ff */
[----:B------:R-:W-:Y:S02]  /*3910*/  ULEA UR9, UR19, UR7, 0x3 ;  /* 0x0000000713097291 */ /* 0x000fe4000f8e18ff */
[----:B------:R-:W-:Y:S02]  /*3920*/  ULEA UR10, UR19, UR21, 0x7 ;  /* 0x00000015130a7291 */ /* 0x000fe4000f8e38ff */
[----:B-1----:R-:W-:-:S06]  /*3930*/  UISETP.GE.AND UP0, UPT, UR8, 0x1, UPT ;  /* 0x000000010800788c */ /* 0x002fcc000bf06270 */
[----:B------:R-:W-:-:S05]  /*3940*/  PLOP3.LUT P0, PT, PT, PT, UP0, 0x80, 0x8 ;  /* 0x000000000008781c */ /* 0x000fca0003f0f008 */
[----:B------:R-:W-:-:S08]  /*3950*/  @UP0 ULEA UR8, UR18, UR7, 0x3 ;  /* 0x0000000712080291 */ /* 0x000fd0000f8e18ff */
[----:B------:R-:W-:-:S04]  /*3960*/  @P0 SHF.L.U32 R0, R2, 0x1f, RZ ;  /* 0x0000001f02000819 */ /* 0x000fc800000006ff */
[----:B------:R1:W2:Y:S01]  /*3970*/  @P0 SYNCS.PHASECHK.TRANS64.TRYWAIT P2, [UR8], R0 ;  /* 0x00000000ff0005a7 */ /* 0x0002a20008041108 */
[----:B------:R-:W3:Y:S02]  /*3980*/  SYNCS.PHASECHK.TRANS64.TRYWAIT P0, [UR9+0x110], R4 ;  /* 0x00011004ff0075a7 */ /* 0x000ee40008001109 */
[----:B-123--:R-:W-:Y:S05]  /*3990*/  @!P0 BRA `(.L_x_73) ;  /* 0x0000006400a48947 */ /* 0x00efea0003800000 */
.L_x_183:
[----:B------:R-:W-:Y:S01]  /*39a0*/  UMOV UR16, UR17 ;  /* 0x0000001100107c82 */ /* 0x000fe20008000000 */
[----:B------:R-:W-:Y:S05]  /*39b0*/  BRA.U !UP0, `(.L_x_74) ;  /* 0x0000000108c07547 */ /* 0x000fea000b800000 */
[----:B------:R-:W-:Y:S02]  /*39c0*/  UIADD3 UR16, UPT, UPT, UR20, UR17, URZ ;  /* 0x0000001114107290 */ /* 0x000fe4000fffe0ff */
[----:B------:R-:W-:Y:S01]  /*39d0*/  UPLOP3.LUT UP3, UPT, UPT, UPT, UPT, 0x40, 0x4 ;  /* 0x000000000004789c */ /* 0x000fe20003f6e870 */
[----:B------:R-:W-:Y:S01]  /*39e0*/  UMOV UR15, UR6 ;  /* 0x00000006000f7c82 */ /* 0x000fe20008000000 */
[----:B------:R-:W-:-:S09]  /*39f0*/  UMOV UR46, UR18 ;  /* 0x00000012002e7c82 */ /* 0x000fd20008000000 */
.L_x_77:
[----:B--2---:R-:W-:Y:S01]  /*3a00*/  ULEA UR8, UR46, UR7, 0x3 ;  /* 0x000000072e087291 */ /* 0x004fe2000f8e18ff */
[----:B---3--:R-:W-:Y:S11]  /*3a10*/  @P2 BRA `(.L_x_75) ;  /* 0x00000000000c2947 */ /* 0x008ff60003800000 */
[----:B-1----:R-:W-:Y:S04]  /*3a20*/  SHF.L.U32 R4, R2, 0x1f, RZ ;  /* 0x0000001f02047819 */ /* 0x002fe800000006ff */
[----:B------:R-:W1:Y:S02]  /*3a30*/  SYNCS.PHASECHK.TRANS64.TRYWAIT P0, [UR8], R4 ;  /* 0x00000004ff0075a7 */ /* 0x000e640008001108 */
[----:B-1----:R-:W-:Y:S05]  /*3a40*/  @!P0 BRA `(.L_x_76) ;  /* 0x0000006400908947 */ /* 0x002fea0003800000 */
.L_x_75:
[----:B------:R-:W-:Y:S01]  /*3a50*/  UISETP.NE.AND UP0, UPT, UR15, 0x1, UPT ;  /* 0x000000010f00788c */ /* 0x000fe2000bf05270 */
[----:B------:R-:W-:Y:S01]  /*3a60*/  PLOP3.LUT P2, PT, PT, PT, PT, 0x80, 0x8 ;  /* 0x000000000008781c */ /* 0x000fe20003f4f070 */
[----:B------:R-:W-:Y:S02]  /*3a70*/  UIADD3 UR18, UPT, UPT, UR46, 0x1, URZ ;  /* 0x000000012e127890 */ /* 0x000fe4000fffe0ff */
[----:B------:R-:W-:Y:S02]  /*3a80*/  ULEA UR32, UR46, UR14, 0x9 ;  /* 0x0000000e2e207291 */ /* 0x000fe4000f8e48ff */
[----:B------:R-:W-:Y:S01]  /*3a90*/  UISETP.NE.AND UP1, UPT, UR18, 0x8, UPT ;  /* 0x000000081200788c */ /* 0x000fe2000bf25270 */
[----:B------:R-:W-:Y:S01]  /*3aa0*/  PLOP3.LUT P0, PT, PT, PT, UP0, 0x80, 0x8 ;  /* 0x000000000008781c */ /* 0x000fe20003f0f008 */
[----:B------:R-:W-:Y:S02]  /*3ab0*/  UIADD3 UR44, UPT, UPT, UR32, 0x2, URZ ;  /* 0x00000002202c7890 */ /* 0x000fe4000fffe0ff */
[----:B------:R-:W-:Y:S02]  /*3ac0*/  USEL UR31, URZ, 0x1, UP1 ;  /* 0x00000001ff1f7887 */ /* 0x000fe40008800000 */
[----:B------:R-:W-:Y:S02]  /*3ad0*/  USEL UR18, UR18, URZ, UP1 ;  /* 0x000000ff12127287 */ /* 0x000fe40008800000 */
[----:B------:R-:W-:Y:S02]  /*3ae0*/  UIADD3 UR40, UPT, UPT, UR32, 0x4, URZ ;  /* 0x0000000420287890 */ /* 0x000fe4000fffe0ff */
[----:B------:R-:W-:Y:S01]  /*3af0*/  @UP0 ULEA UR30, UR18, UR7, 0x3 ;  /* 0x00000007121e0291 */ /* 0x000fe2000f8e18ff */
[----:B------:R-:W-:Y:S01]  /*3b00*/  LOP3.LUT R2, R2, UR31, RZ, 0x3c, !PT ;  /* 0x0000001f02027c12 */ /* 0x000fe2000f8e3cff */
[----:B------:R-:W-:Y:S02]  /*3b10*/  UIADD3 UR36, UPT, UPT, UR32, 0x6, URZ ;  /* 0x0000000620247890 */ /* 0x000fe4000fffe0ff */
[----:B------:R-:W-:Y:S01]  /*3b20*/  UIADD3 UR8, UPT, UPT, UR8, 0x40, URZ ;  /* 0x0000004008087890 */ /* 0x000fe2000fffe0ff */
[----:B-1----:R-:W-:Y:S01]  /*3b30*/  @P0 SHF.L.U32 R0, R2, 0x1f, RZ ;  /* 0x0000001f02000819 */ /* 0x002fe200000006ff */
[----:B------:R-:W-:Y:S02]  /*3b40*/  UIADD3 UR17, UPT, UPT, UR17, 0x1, URZ ;  /* 0x0000000111117890 */ /* 0x000fe4000fffe0ff */
[----:B------:R-:W-:Y:S01]  /*3b50*/  UIADD3 UR15, UPT, UPT, UR15, -0x1, URZ ;  /* 0xffffffff0f0f7890 */ /* 0x000fe2000fffe0ff */
[----:B------:R2:W3:Y:S01]  /*3b60*/  @P0 SYNCS.PHASECHK.TRANS64.TRYWAIT P2, [UR30], R0 ;  /* 0x00000000ff0005a7 */ /* 0x0004e2000804111e */
[----:B------:R-:W-:Y:S02]  /*3b70*/  ULEA UR30, UR46, UR13, 0xa ;  /* 0x0000000d2e1e7291 */ /* 0x000fe4000f8e50ff */
[----:B------:R-:W-:Y:S02]  /*3b80*/  UISETP.NE.AND UP0, UPT, UR17, UR16, UPT ;  /* 0x000000101100728c */ /* 0x000fe4000bf05270 */
[----:B------:R-:W-:Y:S02]  /*3b90*/  UIADD3 UR42, UPT, UPT, UR30, 0x2, URZ ;  /* 0x000000021e2a7890 */ /* 0x000fe4000fffe0ff */
[----:B------:R-:W-:Y:S02]  /*3ba0*/  UIADD3 UR38, UPT, UPT, UR30, 0x4, URZ ;  /* 0x000000041e267890 */ /* 0x000fe4000fffe0ff */
[----:B------:R-:W-:Y:S01]  /*3bb0*/  UIADD3 UR34, UPT, UPT, UR30, 0x6, URZ ;  /* 0x000000061e227890 */ /* 0x000fe2000fffe0ff */
[----:B------:R-:W-:Y:S01]  /*3bc0*/  UMOV UR33, 0x40004040 ;  /* 0x4000404000217882 */ /* 0x000fe20000000000 */
[----:B------:R-:W-:Y:S01]  /*3bd0*/  UMOV UR31, 0x40004040 ;  /* 0x40004040001f7882 */ /* 0x000fe20000000000 */
[----:B------:R-:W-:Y:S01]  /*3be0*/  UMOV UR45, 0x40004040 ;  /* 0x40004040002d7882 */ /* 0x000fe20000000000 */
[----:B------:R2:W-:Y:S01]  /*3bf0*/  UTCHMMA.2CTA gdesc[UR30], gdesc[UR32], tmem[UR10], tmem[UR28], idesc[UR29], UP3 ;  /* 0x00ff1c201e0075ea */ /* 0x0005e20009a0000a */
[----:B------:R-:W-:Y:S01]  /*3c00*/  UPLOP3.LUT UP3, UPT, UPT, UPT, UPT, 0x80, 0x8 ;  /* 0x000000000008789c */ /* 0x000fe20003f6f070 */
[----:B------:R-:W-:Y:S01]  /*3c10*/  UMOV UR43, 0x40004040 ;  /* 0x40004040002b7882 */ /* 0x000fe20000000000 */
[----:B------:R-:W-:Y:S01]  /*3c20*/  UMOV UR41, 0x40004040 ;  /* 0x4000404000297882 */ /* 0x000fe20000000000 */
[----:B------:R2:W-:Y:S01]  /*3c30*/  UTCHMMA.2CTA gdesc[UR42], gdesc[UR44], tmem[UR10], tmem[UR26], idesc[UR27], UPT ;  /* 0x00ff1a2c2a0075ea */ /* 0x0005e2000ba0000a */
[----:B------:R-:W-:Y:S01]  /*3c40*/  UMOV UR39, 0x40004040 ;  /* 0x4000404000277882 */ /* 0x000fe20000000000 */
[----:B------:R-:W-:Y:S01]  /*3c50*/  UMOV UR37, 0x40004040 ;  /* 0x4000404000257882 */ /* 0x000fe20000000000 */
[----:B------:R-:W-:Y:S01]  /*3c60*/  UMOV UR35, 0x40004040 ;  /* 0x4000404000237882 */ /* 0x000fe20000000000 */
[----:B------:R2:W-:Y:S01]  /*3c70*/  UTCHMMA.2CTA gdesc[UR38], gdesc[UR40], tmem[UR10], tmem[UR24], idesc[UR25], UPT ;  /* 0x00ff1828260075ea */ /* 0x0005e2000ba0000a */
[----:B------:R2:W-:Y:S01]  /*3c80*/  UTCHMMA.2CTA gdesc[UR34], gdesc[UR36], tmem[UR10], tmem[UR22], idesc[UR23], UPT ;  /* 0x00ff1624220075ea */ /* 0x0005e2000ba0000a */
[----:B------:R2:W-:Y:S01]  /*3c90*/  UTCBAR.2CTA.MULTICAST [UR8], URZ, UR12 ;  /* 0x000000ff080073e9 */ /* 0x0005e2000820080c */
[----:B------:R-:W-:Y:S01]  /*3ca0*/  UMOV UR46, UR18 ;  /* 0x00000012002e7c82 */ /* 0x000fe20008000000 */
[----:B------:R-:W-:Y:S05]  /*3cb0*/  BRA.U UP0, `(.L_x_77) ;  /* 0xfffffffd00507547 */ /* 0x000fea000b83ffff */
.L_x_74:
[----:B------:R-:W-:Y:S01]  /*3cc0*/  UIADD3 UR9, UPT, UPT, UR9, 0xf0, URZ ;  /* 0x000000f009097890 */ /* 0x000fe2000fffe0ff */
[----:B------:R-:W-:-:S08]  /*3cd0*/  UMOV UR17, UR16 ;  /* 0x0000001000117c82 */ /* 0x000fd00008000000 */
[----:B------:R4:W-:Y:S01]  /*3ce0*/  UTCBAR.2CTA.MULTICAST [UR9], URZ, UR11 ;  /* 0x000000ff090073e9 */ /* 0x0009e2000820080b */
[----:B------:R-:W-:Y:S02]  /*3cf0*/  NOP ;  /* 0x0000000000007918 */ /* 0x000fe40000000000 */
.L_x_72:
[----:B------:R-:W-:Y:S01]  /*3d00*/  UIADD3 UR19, UPT, UPT, UR19, 0x1, URZ ;  /* 0x0000000113137890 */ /* 0x000fe2000fffe0ff */
[----:B------:R-:W-:-:S03]  /*3d10*/  ISETP.NE.AND P0, PT, R8, 0x2, PT ;  /* 0x000000020800780c */ /* 0x000fc60003f05270 */
[----:B------:R-:W-:Y:S01]  /*3d20*/  UISETP.NE.AND UP0, UPT, UR19, 0x4, UPT ;  /* 0x000000041300788c */ /* 0x000fe2000bf05270 */
[----:B-12---:R-:W-:Y:S02]  /*3d30*/  SEL R0, RZ, 0x1, P0 ;  /* 0x00000001ff007807 */ /* 0x006fe40000000000 */
[----:B------:R-:W-:Y:S01]  /*3d40*/  SEL R8, R8, RZ, P0 ;  /* 0x000000ff08087207 */ /* 0x000fe20000000000 */
[----:B------:R-:W-:Y:S01]  /*3d50*/  USEL UR8, URZ, 0x1, UP0 ;  /* 0x00000001ff087887 */ /* 0x000fe20008000000 */
[----:B------:R-:W-:Y:S01]  /*3d60*/  LOP3.LUT R3, R3, R0, RZ, 0x3c, !PT ;  /* 0x0000000003037212 */ /* 0x000fe200078e3cff */
[----:B------:R-:W-:-:S04]  /*3d70*/  USEL UR19, UR19, URZ, UP0 ;  /* 0x000000ff13137287 */ /* 0x000fc80008000000 */
[----:B------:R-:W-:Y:S01]  /*3d80*/  LOP3.LUT R9, R9, UR8, RZ, 0x3c, !PT ;  /* 0x0000000809097c12 */ /* 0x000fe2000f8e3cff */
[----:B------:R-:W-:Y:S07]  /*3d90*/  @P1 BRA `(.L_x_78) ;  /* 0xfffffff800881947 */ /* 0x000fee000383ffff */
[----:B------:R-:W1:Y:S01]  /*3da0*/  S2UR UR6, SR_CgaCtaId ;  /* 0x00000000000679c3 */ /* 0x000e620000008800 */
[----:B------:R-:W-:Y:S01]  /*3db0*/  ELECT P0, URZ, PT ;  /* 0x0000000000ff782f */ /* 0x000fe20003800000 */
[----:B------:R-:W-:Y:S01]  /*3dc0*/  HFMA2 R0, -RZ, RZ, 0, 5.9604644775390625e-08 ;  /* 0x00000001ff007431 */ /* 0x000fe200000001ff */
[----:B------:R-:W-:-:S05]  /*3dd0*/  UMOV UR8, 0x40 ;  /* 0x0000004000087882 */ /* 0x000fca0000000000 */
[----:B------:R-:W-:Y:S01]  /*3de0*/  UVIRTCOUNT.DEALLOC.SMPOOL 0x80 ;  /* 0x000000800000784c */ /* 0x000fe20000000000 */
[----:B------:R-:W-:Y:S02]  /*3df0*/  UISETP.NE.AND UP0, UPT, UR5, URZ, UPT ;  /* 0x000000ff0500728c */ /* 0x000fe4000bf05270 */
[----:B-1----:R-:W-:-:S09]  /*3e00*/  ULEA UR6, UR6, UR8, 0x18 ;  /* 0x0000000806067291 */ /* 0x002fd2000f8ec0ff */
[----:B------:R1:W-:Y:S01]  /*3e10*/  @P0 STS.U8 [UR6+0x1c], R0 ;  /* 0x00001c00ff000988 */ /* 0x0003e20008000006 */
[----:B------:R-:W-:Y:S05]  /*3e20*/  BRA.U UP0, `(.L_x_79) ;  /* 0x0000000100a07547 */ /* 0x000fea000b800000 */
[----:B------:R-:W-:Y:S01]  /*3e30*/  UIADD3 UR5, UPT, UPT, UR7, 0x110, URZ ;  /* 0x0000011007057890 */ /* 0x000fe2000fffe0ff */
[----:B------:R-:W-:-:S03]  /*3e40*/  SHF.L.U32 R2, R9, 0x1f, RZ ;  /* 0x0000001f09027819 */ /* 0x000fc600000006ff */
[----:B------:R-:W-:-:S09]  /*3e50*/  ULEA UR8, UR19, UR5, 0x3 ;  /* 0x0000000513087291 */ /* 0x000fd2000f8e18ff */
[----:B------:R-:W2:Y:S02]  /*3e60*/  SYNCS.PHASECHK.TRANS64.TRYWAIT P0, [UR8], R2 ;  /* 0x00000002ff0075a7 */ /* 0x000ea40008001108 */
[----:B--2---:R-:W-:Y:S05]  /*3e70*/  @!P0 BRA `(.L_x_80) ;  /* 0x00000060009c8947 */ /* 0x004fea0003800000 */
.L_x_186:
[----:B----4-:R-:W-:-:S04]  /*3e80*/  UIADD3 UR9, UPT, UPT, UR19, 0x1, URZ ;  /* 0x0000000113097890 */ /* 0x010fc8000fffe0ff */
        /* <DEDUP_REMOVED lines=8> */
.L_x_188:
        /* <DEDUP_REMOVED lines=9> */
.L_x_190:
[----:B------:R-:W-:-:S04]  /*3fa0*/  UIADD3 UR9, UPT, UPT, UR9, 0x1, URZ ;  /* 0x0000000109097890 */ /* 0x000fc8000fffe0ff */
[----:B------:R-:W-:-:S04]  /*3fb0*/  UISETP.NE.AND UP1, UPT, UR9, 0x4, UPT ;  /* 0x000000040900788c */ /* 0x000fc8000bf25270 */
[----:B------:R-:W-:Y:S02]  /*3fc0*/  USEL UR8, URZ, 0x1, UP1 ;  /* 0x00000001ff087887 */ /* 0x000fe40008800000 */
[----:B------:R-:W-:-:S04]  /*3fd0*/  USEL UR9, UR9, URZ, UP1 ;  /* 0x000000ff09097287 */ /* 0x000fc80008800000 */
[----:B------:R-:W-:Y:S01]  /*3fe0*/  ULEA UR9, UR9, UR5, 0x3 ;  /* 0x0000000509097291 */ /* 0x000fe2000f8e18ff */
[----:B------:R-:W-:-:S04]  /*3ff0*/  LOP3.LUT R2, R2, UR8, RZ, 0x3c, !PT ;  /* 0x0000000802027c12 */ /* 0x000fc8000f8e3cff */
[----:B------:R-:W-:Y:S01]  /*4000*/  SHF.L.U32 R2, R2, 0x1f, RZ ;  /* 0x0000001f02027819 */ /* 0x000fe200000006ff */
[----:B-1----:R-:W-:-:S04]  /*4010*/  IMAD.U32 R0, RZ, RZ, UR9 ;  /* 0x00000009ff007e24 */ /* 0x002fc8000f8e00ff */
[----:B------:R1:W2:Y:S03]  /*4020*/  SYNCS.PHASECHK.TRANS64.TRYWAIT P0, [R0+URZ], R2 ;  /* 0x00000002000075a7 */ /* 0x0002a600080011ff */
[----:B--2---:R-:W-:Y:S05]  /*4030*/  @!P0 NANOSLEEP.SYNCS 0x989680 ;  /* 0x009896800000895d */ /* 0x004fea0003900000 */
[----:B------:R-:W2:Y:S02]  /*4040*/  @!P0 SYNCS.PHASECHK.TRANS64 P0, [R0+URZ], R2 ;  /* 0x00000002000085a7 */ /* 0x000ea400080010ff */
[----:B--2---:R-:W-:Y:S05]  /*4050*/  @P0 BRA `(.L_x_83) ;  /* 0x0000000000200947 */ /* 0x004fea0003800000 */
.L_x_84:
[----:B--2---:R2:W4:Y:S02]  /*4060*/  SYNCS.PHASECHK.TRANS64.TRYWAIT P0, [R0+URZ], R2 ;  /* 0x00000002000075a7 */ /* 0x00452400080011ff */
[----:B----4-:R-:W-:Y:S05]  /*4070*/  @!P0 NANOSLEEP.SYNCS 0x989680 ;  /* 0x009896800000895d */ /* 0x010fea0003900000 */
[----:B------:R-:W4:Y:S02]  /*4080*/  @!P0 SYNCS.PHASECHK.TRANS64 P0, [R0+URZ], R2 ;  /* 0x00000002000085a7 */ /* 0x000f2400080010ff */
[----:B----4-:R-:W-:Y:S05]  /*4090*/  @!P0 BRA `(.L_x_84) ;  /* 0xfffffffc00f08947 */ /* 0x010fea000383ffff */
[----:B------:R-:W-:Y:S05]  /*40a0*/  BRA `(.L_x_83) ;  /* 0x00000000000c7947 */ /* 0x000fea0003800000 */
.L_x_79:
[----:B------:R-:W-:-:S04]  /*40b0*/  UIADD3 UR5, UPT, UPT, UR7, 0x150, URZ ;  /* 0x0000015007057890 */ /* 0x000fc8000fffe0ff */
[----:B------:R-:W-:-:S09]  /*40c0*/  UPRMT UR5, UR4, 0x654, UR5 ;  /* 0x0000065404057896 */ /* 0x000fd20008000005 */
[----:B------:R-:W-:Y:S03]  /*40d0*/  SYNCS.ARRIVE.TRANS64.RED.A1T0 RZ, [UR5], RZ ;  /* 0x000000ffffff79a7 */ /* 0x000fe60008100405 */
.L_x_83:
[----:B-12---:R-:W-:Y:S01]  /*40e0*/  SHF.L.U32 R2, RZ, 0x1f, RZ ;  /* 0x0000001fff027819 */ /* 0x006fe200000006ff */
[----:B------:R-:W-:Y:S01]  /*40f0*/  UIADD3 UR5, UPT, UPT, UR7, 0x150, URZ ;  /* 0x0000015007057890 */ /* 0x000fe2000fffe0ff */
[----:B------:R-:W-:Y:S02]  /*4100*/  PLOP3.LUT P0, PT, PT, PT, UP0, 0x80, 0x8 ;  /* 0x000000000008781c */ /* 0x000fe40003f0f008 */
[----:B------:R-:W1:Y:S02]  /*4110*/  SYNCS.PHASECHK.TRANS64.TRYWAIT P1, [UR7+0x150], R2 ;  /* 0x00015002ff0075a7 */ /* 0x000e640008021107 */
[----:B-1----:R-:W-:Y:S09]  /*4120*/  @!P1 BRA `(.L_x_85) ;  /* 0x0000006000389947 */ /* 0x002ff20003800000 */
.L_x_192:
[----:B------:R-:W-:Y:S01]  /*4130*/  @!UP0 UPRMT UR5, UR4, 0x654, UR5 ;  /* 0x0000065404058896 */ /* 0x000fe20008000005 */
[----:B------:R-:W-:Y:S02]  /*4140*/  UMOV UR8, 0xffff ;  /* 0x0000ffff00087882 */ /* 0x000fe40000000000 */
[----:B------:R-:W-:-:S06]  /*4150*/  UMOV UR4, 0x1 ;  /* 0x0000000100047882 */ /* 0x000fcc0000000000 */
[----:B------:R-:W-:Y:S01]  /*4160*/  @!P0 SYNCS.ARRIVE.TRANS64.RED.A1T0 RZ, [UR5], RZ ;  /* 0x000000ffffff89a7 */ /* 0x000fe20008100405 */
[----:B------:R-:W-:Y:S01]  /*4170*/  NOP ;  /* 0x0000000000007918 */ /* 0x000fe20000000000 */
[----:B-1----:R-:W1:Y:S01]  /*4180*/  LDS R0, [UR6+0x14] ;  /* 0x00001406ff007984 */ /* 0x002e620008000800 */
[----:B------:R-:W-:-:S04]  /*4190*/  ULOP3.LUT UR5, UR21, 0xffff, URZ, 0xc0, !UPT ;  /* 0x0000ffff15057892 */ /* 0x000fc8000f8ec0ff */
[----:B------:R-:W-:-:S04]  /*41a0*/  USHF.R.U32.HI UR5, URZ, 0x5, UR5 ;  /* 0x00000005ff057899 */ /* 0x000fc80008011605 */
[----:B------:R-:W-:Y:S02]  /*41b0*/  USHF.L.U32 UR8, UR8, UR5, URZ ;  /* 0x0000000508087299 */ /* 0x000fe400080006ff */
[----:B------:R-:W-:-:S04]  /*41c0*/  USHF.L.U32 UR4, UR4, UR5, URZ ;  /* 0x0000000504047299 */ /* 0x000fc800080006ff */
[----:B-1----:R-:W-:-:S04]  /*41d0*/  LOP3.LUT R0, R0, UR8, RZ, 0xc0, !PT ;  /* 0x0000000800007c12 */ /* 0x002fc8000f8ec0ff */
[----:B------:R-:W-:-:S13]  /*41e0*/  ISETP.NE.AND P0, PT, R0, UR8, PT ;  /* 0x0000000800007c0c */ /* 0x000fda000bf05270 */
[----:B------:R-:W-:Y:S05]  /*41f0*/  @P0 BRA `(.L_x_86) ;  /* 0x0000000000580947 */ /* 0x000fea0003800000 */
[----:B------:R-:W1:Y:S02]  /*4200*/  LDS R0, [UR6+0x18] ;  /* 0x00001806ff007984 */ /* 0x000e640008000800 */
[----:B-1----:R-:W-:-:S04]  /*4210*/  LOP3.LUT R0, R0, UR4, RZ, 0xc0, !PT ;  /* 0x0000000400007c12 */ /* 0x002fc8000f8ec0ff */
[----:B------:R-:W-:-:S13]  /*4220*/  ISETP.NE.AND P0, PT, R0, UR4, PT ;  /* 0x0000000400007c0c */ /* 0x000fda000bf05270 */
[----:B------:R-:W-:Y:S05]  /*4230*/  @P0 BRA `(.L_x_87) ;  /* 0x00000000003c0947 */ /* 0x000fea0003800000 */
[----:B------:R-:W1:Y:S01]  /*4240*/  S2R R2, SR_LANEID ;  /* 0x0000000000027919 */ /* 0x000e620000000000 */
[----:B------:R-:W-:Y:S01]  /*4250*/  ULOP3.LUT UR8, URZ, UR8, URZ, 0x33, !UPT ;  /* 0x00000008ff087292 */ /* 0x000fe2000f8e33ff */
[----:B------:R-:W-:Y:S02]  /*4260*/  VOTEU.ANY UR7, UPT, PT ;  /* 0x0000000000077886 */ /* 0x000fe400038e0100 */
[----:B------:R-:W-:-:S03]  /*4270*/  UFLO.U32 UR7, UR7 ;  /* 0x00000007000772bd */ /* 0x000fc600080e0000 */
[----:B------:R-:W-:-:S04]  /*4280*/  IMAD.U32 R0, RZ, RZ, UR8 ;  /* 0x00000008ff007e24 */ /* 0x000fc8000f8e00ff */
[----:B------:R2:W3:Y:S02]  /*4290*/  REDUX UR5, R0 ;  /* 0x00000000000573c4 */ /* 0x0004e40000000000 */
[----:B------:R1:W-:Y:S02]  /*42a0*/  UTCATOMSWS.AND URZ, UR8 ;  /* 0x0000000800ff79e3 */ /* 0x0003e40008000000 */
[----:B-1----:R-:W-:Y:S02]  /*42b0*/  ISETP.EQ.U32.AND P0, PT, R2, UR7, PT ;  /* 0x0000000702007c0c */ /* 0x002fe4000bf02070 */
[----:B--2---:R-:W-:Y:S02]  /*42c0*/  LOP3.LUT R0, RZ, UR4, RZ, 0x33, !PT ;  /* 0x00000004ff007c12 */ /* 0x004fe4000f8e33ff */
[----:B---3--:R-:W-:Y:S02]  /*42d0*/  MOV R2, UR5 ;  /* 0x0000000500027c02 */ /* 0x008fe40008000f00 */
[----:B------:R-:W1:Y:S07]  /*42e0*/  REDUX UR4, R0 ;  /* 0x00000000000473c4 */ /* 0x000e6e0000000000 */
[----:B------:R2:W-:Y:S01]  /*42f0*/  @P0 ATOMS.AND RZ, [UR6+0x14], R2 ;  /* 0x00001402ffff098c */ /* 0x0005e2000a800006 */
[----:B-1----:R-:W-:-:S05]  /*4300*/  IMAD.U32 R0, RZ, RZ, UR4 ;  /* 0x00000004ff007e24 */ /* 0x002fca000f8e00ff */
[----:B------:R2:W-:Y:S01]  /*4310*/  @P0 ATOMS.AND RZ, [UR6+0x18], R0 ;  /* 0x00001800ffff098c */ /* 0x0005e2000a800006 */
[----:B------:R-:W-:Y:S05]  /*4320*/  BRA `(.L_x_88) ;  /* 0x0000000000147947 */ /* 0x000fea0003800000 */
.L_x_87:
[----:B------:R-:W-:Y:S02]  /*4330*/  MOV R2, 0x4350 ;  /* 0x0000435000027802 */ /* 0x000fe40000000f00 */
[----:B---345:R-:W-:Y:S05]  /*4340*/  CALL.REL.NOINC `($__internal_0_$__cuda_sm10x_tcgen05_guardrail_trap_col_being_dealloced_not_returned_by_alloc) ;  /* 0x0000006400187944 */ /* 0x038fea0003c00000 */
[----:B------:R-:W-:Y:S05]  /*4350*/  BRA `(.L_x_88) ;  /* 0x0000000000087947 */ /* 0x000fea0003800000 */
.L_x_86:
[----:B------:R-:W-:Y:S02]  /*4360*/  MOV R2, 0x4380 ;  /* 0x0000438000027802 */ /* 0x000fe40000000f00 */
[----:B---345:R-:W-:Y:S05]  /*4370*/  CALL.REL.NOINC `($__internal_2_$__cuda_sm10x_tcgen05_guardrail_trap_unallocated_columns_being_dealloced) ;  /* 0x0000006400247944 */ /* 0x038fea0003c00000 */
.L_x_88:
[----:B------:R-:W-:Y:S01]  /*4380*/  NOP ;  /* 0x0000000000007918 */ /* 0x000fe20000000000 */
[----:B----4-:R-:W-:Y:S05]  /*4390*/  EXIT ;  /* 0x000000000000794d */ /* 0x010fea0003800000 */
.L_x_59:
[----:B------:R-:W-:-:S09]  /*43a0*/  UISETP.NE.OR UP5, UPT, UR10, 0x3, UP5 ;  /* 0x000000030a00788c */ /* 0x000fd2000afa5670 */
[----:B------:R-:W-:Y:S05]  /*43b0*/  BRA.U UP5, `(.L_x_89) ;  /* 0x0000001105107547 */ /* 0x000fea000b800000 */
[----:B------:R-:W1:Y:S01]  /*43c0*/  LDC R0, c[0x0][0xb30] ;  /* 0x0002cc00ff007b82 */ /* 0x000e620000000800 */
[----:B------:R-:W2:Y:S01]  /*43d0*/  LDCU.64 UR8, c[0x0][0x888] ;  /* 0x00011100ff0877ac */ /* 0x000ea20008000a00 */
[----:B------:R-:W-:Y:S02]  /*43e0*/  HFMA2 R27, -RZ, RZ, 0, 0 ;  /* 0x00000000ff1b7431 */ /* 0x000fe400000001ff */
[----:B------:R-:W-:Y:S01]  /*43f0*/  IMAD.MOV.U32 R29, RZ, RZ, 0x1 ;  /* 0x00000001ff1d7424 */ /* 0x000fe200078e00ff */
[----:B------:R-:W-:Y:S01]  /*4400*/  MOV R25, 0x2000 ;  /* 0x0000200000197802 */ /* 0x000fe20000000f00 */
[----:B------:R-:W3:Y:S01]  /*4410*/  LDCU.64 UR4, c[0x0][0x890] ;  /* 0x00011200ff0477ac */ /* 0x000ee20008000a00 */
[----:B------:R-:W-:Y:S01]  /*4420*/  IMAD.MOV.U32 R28, RZ, RZ, RZ ;  /* 0x000000ffff1c7224 */ /* 0x000fe200078e00ff */
[----:B------:R-:W4:Y:S01]  /*4430*/  LDC R24, c[0x0][0x370] ;  /* 0x0000dc00ff187b82 */ /* 0x000f220000000800 */
[----:B------:R-:W-:Y:S01]  /*4440*/  UMOV UR6, 0x400 ;  /* 0x0000040000067882 */ /* 0x000fe20000000000 */
[----:B------:R-:W-:-:S02]  /*4450*/  UPLOP3.LUT UP1, UPT, UPT, UPT, UPT, 0x40, 0x4 ;  /* 0x000000000004789c */ /* 0x000fc40003f2e870 */
[----:B------:R-:W-:-:S04]  /*4460*/  ULEA UR6, UR37, UR6, 0x18 ;  /* 0x0000000625067291 */ /* 0x000fc8000f8ec0ff */
[----:B------:R-:W4:Y:S01]  /*4470*/  LDC R5, c[0x0][0xb0c] ;  /* 0x0002c300ff057b82 */ /* 0x000f220000000800 */
[----:B------:R-:W-:Y:S02]  /*4480*/  UIADD3 UR13, UPT, UPT, UR6, 0x98, URZ ;  /* 0x00000098060d7890 */ /* 0x000fe4000fffe0ff */
[----:B--2---:R-:W-:Y:S02]  /*4490*/  UISETP.NE.U32.AND UP2, UPT, UR8, URZ, UPT ;  /* 0x000000ff0800728c */ /* 0x004fe4000bf45070 */
[----:B------:R-:W-:Y:S02]  /*44a0*/  UIADD3 UR33, UPT, UPT, UR6, 0x80, URZ ;  /* 0x0000008006217890 */ /* 0x000fe4000fffe0ff */
[----:B---3--:R-:W-:Y:S01]  /*44b0*/  UISETP.NE.U32.AND UP3, UPT, UR4, URZ, UPT ;  /* 0x000000ff0400728c */ /* 0x008fe2000bf65070 */
[----:B------:R-:W2:Y:S01]  /*44c0*/  LDC R18, c[0x0][0xb20] ;  /* 0x0002c800ff127b82 */ /* 0x000ea20000000800 */
[----:B-1----:R-:W-:Y:S01]  /*44d0*/  ISETP.NE.AND P1, PT, R0, 0x1, PT ;  /* 0x000000010000780c */ /* 0x002fe20003f25270 */
[----:B------:R-:W-:-:S02]  /*44e0*/  UISETP.NE.AND.EX UP2, UPT, UR9, URZ, UPT, UP2 ;  /* 0x000000ff0900728c */ /* 0x000fc4000bf45320 */
[----:B------:R-:W-:Y:S02]  /*44f0*/  UIADD3 UR25, UPT, UPT, UR6, 0x88, URZ ;  /* 0x0000008806197890 */ /* 0x000fe4000fffe0ff */
[----:B------:R-:W-:Y:S02]  /*4500*/  UIADD3 UR17, UPT, UPT, UR6, 0x90, URZ ;  /* 0x0000009006117890 */ /* 0x000fe4000fffe0ff */
[----:B------:R-:W1:Y:S01]  /*4510*/  LDC.64 R30, c[0x0][0x348] ;  /* 0x0000d200ff1e7b82 */ /* 0x000e620000000a00 */
[----:B------:R-:W-:Y:S02]  /*4520*/  UPRMT UR13, UR37, 0x654, UR13 ;  /* 0x00000654250d7896 */ /* 0x000fe4000800000d */
[----:B------:R-:W-:-:S05]  /*4530*/  UISETP.NE.AND.EX UP3, UPT, UR5, URZ, UPT, UP3 ;  /* 0x000000ff0500728c */ /* 0x000fca000bf65330 */
[----:B------:R-:W3:Y:S08]  /*4540*/  LDC.64 R16, c[0x0][0xb10] ;  /* 0x0002c400ff107b82 */ /* 0x000ef00000000a00 */
[----:B------:R-:W1:Y:S08]  /*4550*/  LDC.64 R8, c[0x0][0xb18] ;  /* 0x0002c600ff087b82 */ /* 0x000e700000000a00 */
[----:B------:R-:W1:Y:S08]  /*4560*/  LDC.64 R6, c[0x0][0xb28] ;  /* 0x0002ca00ff067b82 */ /* 0x000e700000000a00 */
[----:B--2-4-:R-:W1:Y:S02]  /*4570*/  LDC R19, c[0x0][0x374] ;  /* 0x0000dd00ff137b82 */ /* 0x014e640000000800 */
.L_x_100:
[C---:B------:R-:W-:Y:S02]  /*4580*/  LEA R0, R28.reuse, UR6, 0x3 ;  /* 0x000000061c007c11 */ /* 0x040fe4000f8e18ff */
[----:B------:R-:W-:Y:S02]  /*4590*/  SHF.L.U32 R2, R27, 0x1f, RZ ;  /* 0x0000001f1b027819 */ /* 0x000fe400000006ff */
[----:B------:R-:W-:Y:S02]  /*45a0*/  LEA R20, R28, UR6, 0x4 ;  /* 0x000000061c147c11 */ /* 0x000fe4000f8e20ff */
[----:B--2---:R-:W2:Y:S02]  /*45b0*/  SYNCS.PHASECHK.TRANS64.TRYWAIT P0, [R0+URZ+0xd0], R2 ;  /* 0x0000d002000075a7 */ /* 0x004ea400080011ff */
[----:B--2---:R-:W-:Y:S05]  /*45c0*/  @!P0 BRA `(.L_x_90) ;  /* 0x0000005c00288947 */ /* 0x004fea0003800000 */
.L_x_193:
[----:B------:R-:W-:Y:S01]  /*45d0*/  ISETP.GE.AND P0, PT, R40, 0x1, PT ;  /* 0x000000012800780c */ /* 0x000fe20003f06270 */
[----:B------:R-:W4:Y:S01]  /*45e0*/  LDS.128 R20, [R20+0x160] ;  /* 0x0001600014147984 */ /* 0x000f220000000c00 */
[----:B--2---:R-:W-:Y:S01]  /*45f0*/  VIADD R0, R0, 0xe0 ;  /* 0x000000e000007836 */ /* 0x004fe20000000000 */
[----:B------:R-:W-:Y:S01]  /*4600*/  @!PT LDS RZ, [RZ] ;  /* 0x00000000fffff984 */ /* 0x000fe20000000800 */
[----:B------:R-:W-:Y:S01]  /*4610*/  @!PT LDS RZ, [RZ] ;  /* 0x00000000fffff984 */ /* 0x000fe20000000800 */
[----:B------:R-:W-:Y:S01]  /*4620*/  @!PT LDS RZ, [RZ] ;  /* 0x00000000fffff984 */ /* 0x000fe20000000800 */
[----:B------:R-:W-:Y:S01]  /*4630*/  @!PT LDS RZ, [RZ] ;  /* 0x00000000fffff984 */ /* 0x000fe20000000800 */
[----:B------:R2:W-:Y:S06]  /*4640*/  MEMBAR.ALL.CTA ;  /* 0x0000000000007992 */ /* 0x0005ec0000008000 */
[----:B--2---:R-:W2:Y:S01]  /*4650*/  FENCE.VIEW.ASYNC.S ;  /* 0x00000000000073c6 */ /* 0x004ea20000000000 */
[----:B------:R-:W-:Y:S04]  /*4660*/  PRMT R0, RZ, 0x654, R0 ;  /* 0x00000654ff007816 */ /* 0x000fe80000000000 */
[----:B--2---:R2:W-:Y:S01]  /*4670*/  SYNCS.ARRIVE.TRANS64.RED.A1T0 RZ, [R0+URZ], RZ ;  /* 0x000000ff00ff79a7 */ /* 0x0045e200081004ff */
[----:B----4-:R-:W-:Y:S11]  /*4680*/  LOP3.LUT P3, RZ, R22, 0x1, RZ, 0xc0, !PT ;  /* 0x0000000116ff7812 */ /* 0x010ff6000786c0ff */
[----:B------:R-:W-:Y:S02]  /*4690*/  @!UPT UIADD3 URZ, UPT, UPT, URZ, URZ, URZ ;  /* 0x000000fffffff290 */ /* 0x000fe4000fffe0ff */
[----:B------:R-:W-:Y:S02]  /*46a0*/  @P3 MOV R13, R20 ;  /* 0x00000014000d3202 */ /* 0x000fe40000000f00 */
[----:B------:R-:W-:Y:S01]  /*46b0*/  @P3 LOP3.LUT R12, R21, 0xffff, RZ, 0xc0, !PT ;  /* 0x0000ffff150c3812 */ /* 0x000fe200078ec0ff */
[----:B--2---:R-:W-:Y:S06]  /*46c0*/  @!P0 BRA `(.L_x_91) ;  /* 0x0000000000a48947 */ /* 0x004fec0003800000 */
[-C--:B-1----:R-:W-:Y:S01]  /*46d0*/  IMAD.HI.U32 R0, R19, R9.reuse, RZ ;  /* 0x0000000913007227 */ /* 0x082fe200078e00ff */
[----:B------:R-:W-:Y:S02]  /*46e0*/  ISETP.NE.AND P0, PT, R8, 0x1, PT ;  /* 0x000000010800780c */ /* 0x000fe40003f05270 */
[----:B------:R-:W-:Y:S01]  /*46f0*/  ISETP.NE.AND P2, PT, R40, 0x1, PT ;  /* 0x000000012800780c */ /* 0x000fe20003f45270 */
[----:B---3--:R-:W-:Y:S01]  /*4700*/  IMAD.HI.U32 R11, R24, R16, RZ ;  /* 0x00000010180b7227 */ /* 0x008fe200078e00ff */
[----:B------:R-:W-:Y:S02]  /*4710*/  SHF.R.U32.HI R0, RZ, R18, R0 ;  /* 0x00000012ff007219 */ /* 0x000fe40000011600 */
[----:B------:R-:W-:Y:S01]  /*4720*/  ISETP.NE.AND P4, PT, R5, 0x1, PT ;  /* 0x000000010500780c */ /* 0x000fe20003f85270 */
[----:B------:R-:W-:Y:S01]  /*4730*/  IMAD.HI.U32 R15, R12, R9, RZ ;  /* 0x000000090c0f7227 */ /* 0x000fe200078e00ff */
[----:B------:R-:W-:Y:S02]  /*4740*/  SHF.R.U32.HI R11, RZ, R17, R11 ;  /* 0x00000011ff0b7219 */ /* 0x000fe4000001160b */
[----:B------:R-:W-:Y:S01]  /*4750*/  SEL R0, R19, R0, !P0 ;  /* 0x0000000013007207 */ /* 0x000fe20004000000 */
[----:B------:R-:W-:Y:S01]  /*4760*/  IMAD.HI.U32 R14, R13, R16, RZ ;  /* 0x000000100d0e7227 */ /* 0x000fe200078e00ff */
[----:B------:R-:W-:Y:S03]  /*4770*/  SEL R11, R24, R11, !P4 ;  /* 0x0000000b180b7207 */ /* 0x000fe60006000000 */
[-C--:B------:R-:W-:Y:S01]  /*4780*/  IMAD.HI.U32 R10, R0, R6.reuse, RZ ;  /* 0x00000006000a7227 */ /* 0x080fe200078e00ff */
[----:B------:R-:W-:Y:S03]  /*4790*/  SHF.R.U32.HI R14, RZ, R17, R14 ;  /* 0x00000011ff0e7219 */ /* 0x000fe6000001160e */
[----:B------:R-:W-:Y:S01]  /*47a0*/  IMAD.HI.U32 R2, R11, R6, RZ ;  /* 0x000000060b027227 */ /* 0x000fe200078e00ff */
[-C--:B------:R-:W-:Y:S02]  /*47b0*/  @P2 SHF.R.U32.HI R0, RZ, R7.reuse, R10 ;  /* 0x00000007ff002219 */ /* 0x080fe4000001160a */
[----:B------:R-:W-:Y:S02]  /*47c0*/  SHF.R.U32.HI R10, RZ, R18, R15 ;  /* 0x00000012ff0a7219 */ /* 0x000fe4000001160f */
[----:B------:R-:W-:Y:S01]  /*47d0*/  @P2 SHF.R.U32.HI R11, RZ, R7, R2 ;  /* 0x00000007ff0b2219 */ /* 0x000fe20000011602 */
[----:B------:R-:W-:Y:S01]  /*47e0*/  IMAD R0, R40, R0, RZ ;  /* 0x0000000028007224 */ /* 0x000fe200078e02ff */
[----:B------:R-:W-:Y:S02]  /*47f0*/  SEL R10, R12, R10, !P0 ;  /* 0x0000000a0c0a7207 */ /* 0x000fe40004000000 */
[----:B------:R-:W-:Y:S01]  /*4800*/  SEL R2, R13, R14, !P4 ;  /* 0x0000000e0d027207 */ /* 0x000fe20006000000 */
[----:B------:R-:W-:Y:S01]  /*4810*/  IMAD R14, R40, R11, RZ ;  /* 0x0000000b280e7224 */ /* 0x000fe200078e02ff */
[C---:B------:R-:W-:Y:S01]  /*4820*/  ISETP.GE.AND P0, PT, R10.reuse, R0, PT ;  /* 0x000000000a00720c */ /* 0x040fe20003f06270 */
[----:B------:R-:W-:Y:S03]  /*4830*/  IMAD.HI.U32 R0, R10, R6, RZ ;  /* 0x000000060a007227 */ /* 0x000fe600078e00ff */
[----:B------:R-:W-:Y:S02]  /*4840*/  ISETP.GE.OR P0, PT, R2, R14, P0 ;  /* 0x0000000e0200720c */ /* 0x000fe40000706670 */
[-C--:B------:R-:W-:Y:S04]  /*4850*/  SHF.R.U32.HI R0, RZ, R7.reuse, R0 ;  /* 0x00000007ff007219 */ /* 0x080fe80000011600 */
[----:B------:R-:W-:Y:S05]  /*4860*/  SEL R15, R10, R0, !P2 ;  /* 0x000000000a0f7207 */ /* 0x000fea0005000000 */
[----:B------:R-:W-:Y:S02]  /*4870*/  IMAD.MOV R14, RZ, RZ, -R15 ;  /* 0x000000ffff0e7224 */ /* 0x000fe400078e0a0f */
[----:B------:R-:W-:Y:S04]  /*4880*/  @!P0 IMAD.HI.U32 R0, R2, R6, RZ ;  /* 0x0000000602008227 */ /* 0x000fe800078e00ff */
[----:B------:R-:W-:Y:S01]  /*4890*/  IMAD R14, R40, R14, R10 ;  /* 0x0000000e280e7224 */ /* 0x000fe200078e020a */
[----:B------:R-:W-:Y:S04]  /*48a0*/  @!P0 SHF.R.U32.HI R0, RZ, R7, R0 ;  /* 0x00000007ff008219 */ /* 0x000fe80000011600 */
[----:B------:R-:W-:Y:S04]  /*48b0*/  @!P0 SEL R0, R2, R0, !P2 ;  /* 0x0000000002008207 */ /* 0x000fe80005000000 */
[----:B------:R-:W-:Y:S01]  /*48c0*/  @!P0 IADD3 R15, PT, PT, R15, -R0, RZ ;  /* 0x800000000f0f8210 */ /* 0x000fe20007ffe0ff */
[----:B------:R-:W-:Y:S01]  /*48d0*/  @!P0 IMAD R0, R11, R14, R0 ;  /* 0x0000000e0b008224 */ /* 0x000fe200078e0200 */
[----:B------:R-:W-:Y:S01]  /*48e0*/  IADD3 R11, PT, PT, -R10, RZ, RZ ;  /* 0x000000ff0a0b7210 */ /* 0x000fe20007ffe1ff */
[--C-:B------:R-:W-:Y:S02]  /*48f0*/  IMAD.MOV R14, RZ, RZ, -R2.reuse ;  /* 0x000000ffff0e7224 */ /* 0x100fe400078e0a02 */
[----:B------:R-:W-:Y:S02]  /*4900*/  @!P0 IMAD R10, R15, R40, R2 ;  /* 0x000000280f0a8224 */ /* 0x000fe400078e0202 */
[----:B------:R-:W-:Y:S02]  /*4910*/  @!P0 IMAD.MOV.U32 R2, RZ, RZ, R0 ;  /* 0x000000ffff028224 */ /* 0x000fe400078e0000 */
[----:B------:R-:W-:Y:S02]  /*4920*/  IMAD R13, R5, R14, R13 ;  /* 0x0000000e050d7224 */ /* 0x000fe400078e020d */
[----:B------:R-:W-:Y:S02]  /*4930*/  IMAD R12, R8, R11, R12 ;  /* 0x0000000b080c7224 */ /* 0x000fe400078e020c */
[----:B------:R-:W-:Y:S02]  /*4940*/  IMAD R13, R2, R5, R13 ;  /* 0x00000005020d7224 */ /* 0x000fe400078e020d */
[----:B------:R-:W-:Y:S02]  /*4950*/  IMAD R12, R10, R8, R12 ;  /* 0x000000080a0c7224 */ /* 0x000fe400078e020c */
.L_x_91:
[----:B------:R-:W-:Y:S05]  /*4960*/  BRA.U UP1, `(.L_x_92) ;  /* 0x0000000101107547 */ /* 0x000fea000b800000 */
[----:B------:R-:W-:Y:S04]  /*4970*/  MOV R2, UR7 ;  /* 0x0000000700027c02 */ /* 0x000fe80008000f00 */
[----:B------:R-:W-:Y:S04]  /*4980*/  SHF.L.U32 R2, R2, 0x1f, RZ ;  /* 0x0000001f02027819 */ /* 0x000fe800000006ff */
[----:B------:R-:W2:Y:S02]  /*4990*/  SYNCS.PHASECHK.TRANS64.TRYWAIT P0, [UR6+0xc8], R2 ;  /* 0x0000c802ff0075a7 */ /* 0x000ea40008001106 */
[----:B--2---:R-:W-:Y:S05]  /*49a0*/  @!P0 BRA `(.L_x_93) ;  /* 0x0000005800448947 */ /* 0x004fea0003800000 */
.L_x_92:
[----:B------:R-:W-:Y:S02]  /*49b0*/  R2UR UR35, R3 ;  /* 0x00000000032372ca */ /* 0x000fe400000e0000 */
[----:B------:R-:W-:Y:S02]  /*49c0*/  R2UR UR34, R4 ;  /* 0x00000000042272ca */ /* 0x000fe400000e0000 */
[----:B------:R-:W-:Y:S02]  /*49d0*/  ISETP.NE.U32.AND P2, PT, RZ, UR4, PT ;  /* 0x00000004ff007c0c */ /* 0x000fe4000bf45070 */
[----:B------:R-:W-:Y:S02]  /*49e0*/  SHF.L.U32 R32, R29, 0x1f, RZ ;  /* 0x0000001f1d207819 */ /* 0x000fe400000006ff */
[----:B------:R-:W-:Y:S05]  /*49f0*/  ISETP.NE.AND.EX P2, PT, RZ, UR5, PT, P2 ;  /* 0x00000005ff007c0c */ /* 0x000fea000bf45320 */
[----:B------:R-:W-:Y:S02]  /*4a00*/  USHF.L.U32 UR35, UR35, 0x7, URZ ;  /* 0x0000000723237899 */ /* 0x000fe400080006ff */
[----:B------:R-:W-:Y:S01]  /*4a10*/  USHF.L.U32 UR34, UR34, 0x7, URZ ;  /* 0x0000000722227899 */ /* 0x000fe200080006ff */
[----:B------:R-:W-:Y:S11]  /*4a20*/  BRA.U !UP3, `(.L_x_94) ;  /* 0x000000010b347547 */ /* 0x000ff6000b800000 */
[----:B------:R-:W-:Y:S01]  /*4a30*/  UPLOP3.LUT UP0, UPT, UPT, UPT, UP2, 0x80, 0x8 ;  /* 0x000000000008789c */ /* 0x000fe20003f0f020 */
[----:B--2---:R-:W-:Y:S02]  /*4a40*/  HFMA2 R0, -RZ, RZ, 0, 5.9604644775390625e-08 ;  /* 0x00000001ff007431 */ /* 0x004fe400000001ff */
[----:B------:R-:W-:Y:S03]  /*4a50*/  IMAD.MOV.U32 R98, RZ, RZ, 0x1 ;  /* 0x00000001ff627424 */ /* 0x000fe600078e00ff */
[----:B------:R-:W-:Y:S05]  /*4a60*/  PLOP3.LUT P0, PT, PT, PT, UP0, 0x80, 0x8 ;  /* 0x000000000008781c */ /* 0x000fea0003f0f008 */
[----:B------:R-:W2:Y:S01]  /*4a70*/  @UP0 LDCU.64 UR10, c[0x0][0x888] ;  /* 0x00011100ff0a07ac */ /* 0x000ea20008000a00 */
[----:B------:R-:W-:Y:S07]  /*4a80*/  @UP0 UIMAD UR8, UR44, UR4, URZ ;  /* 0x000000042c0802a4 */ /* 0x000fee000f8e02ff */
[----:B------:R-:W-:Y:S01]  /*4a90*/  @!P0 PRMT R98, R0, 0x7610, R98 ;  /* 0x0000761000628816 */ /* 0x000fe20000000062 */
[----:B--2---:R-:W-:Y:S03]  /*4aa0*/  @UP0 UIMAD.WIDE UR10, UR8, 0x4, UR10 ;  /* 0x00000004080a08a5 */ /* 0x004fe6000f8e020a */
[----:B------:R-:W2:Y:S03]  /*4ab0*/  @!UP0 LDCU UR8, c[0x0][0x880] ;  /* 0x00011000ff0887ac */ /* 0x000ea60008000800 */
[----:B------:R-:W-:Y:S01]  /*4ac0*/  IMAD.U32 R2, RZ, RZ, UR10 ;  /* 0x0000000aff027e24 */ /* 0x000fe2000f8e00ff */
[----:B------:R-:W-:Y:S05]  /*4ad0*/  MOV R3, UR11 ;  /* 0x0000000b00037c02 */ /* 0x000fea0008000f00 */
[----:B-----5:R4:W5:Y:S02]  /*4ae0*/  @P0 LDG.E R49, desc[UR46][R2.64] ;  /* 0x0000002e02310981 */ /* 0x020964000c1e1900 */
[----:B--2-4-:R-:W-:Y:S07]  /*4af0*/  @!P0 IMAD.U32 R49, RZ, RZ, UR8 ;  /* 0x00000008ff318e24 */ /* 0x014fee000f8e00ff */
.L_x_94:
[----:B-----5:R-:W-:Y:S01]  /*4b00*/  @!P2 FSETP.EQ.AND P0, PT, R49, RZ, PT ;  /* 0x000000ff3100a20b */ /* 0x020fe20003f02000 */
[----:B------:R-:W-:Y:S01]  /*4b10*/  @!UPT UIADD3 URZ, UPT, UPT, URZ, URZ, URZ ;  /* 0x000000fffffff290 */ /* 0x000fe2000fffe0ff */
[----:B------:R-:W-:Y:S11]  /*4b20*/  @!P2 BRA `(.L_x_95) ;  /* 0x000000000014a947 */ /* 0x000ff60003800000 */
[----:B------:R-:W-:Y:S02]  /*4b30*/  LOP3.LUT P2, RZ, R98, 0xff, RZ, 0xc0, !PT ;  /* 0x000000ff62ff7812 */ /* 0x000fe4000784c0ff */
[----:B------:R-:W-:Y:S04]  /*4b40*/  PLOP3.LUT P0, PT, PT, PT, UP0, 0x80, 0x8 ;  /* 0x000000000008781c */ /* 0x000fe80003f0f008 */
[----:B------:R-:W-:Y:S07]  /*4b50*/  PLOP3.LUT P0, PT, P0, PT, PT, 0x8, 0x80 ;  /* 0x000000000080781c */ /* 0x000fee000070e170 */
[----:B------:R-:W-:Y:S11]  /*4b60*/  @P2 FSETP.EQ.AND P0, PT, R49, RZ, PT ;  /* 0x000000ff3100220b */ /* 0x000ff60003f02000 */
[----:B------:R-:W-:Y:S02]  /*4b70*/  @!UPT UIADD3 URZ, UPT, UPT, URZ, URZ, URZ ;  /* 0x000000fffffff290 */ /* 0x000fe4000fffe0ff */
.L_x_95:
[----:B------:R-:W4:Y:S01]  /*4b80*/  SYNCS.PHASECHK.TRANS64.TRYWAIT P2, [UR6+0xa0], R32 ;  /* 0x0000a020ff0075a7 */ /* 0x000f220008041106 */
[----:B------:R-:W-:Y:S04]  /*4b90*/  ELECT P4, URZ, PT ;  /* 0x0000000000ff782f */ /* 0x000fe80003880000 */
[----:B------:R-:W-:Y:S11]  /*4ba0*/  PLOP3.LUT P4, PT, P0, P4, PT, 0xf2, 0x2f ;  /* 0x00000000002f781c */ /* 0x000ff60000789e72 */
[----:B------:R-:W-:Y:S02]  /*4bb0*/  @!UPT UIADD3 URZ, UPT, UPT, URZ, URZ, URZ ;  /* 0x000000fffffff290 */ /* 0x000fe4000fffe0ff */
[----:B-1----:R-:W-:Y:S05]  /*4bc0*/  @!P4 IADD3 R3, P0, PT, R30, 0x580, RZ ;  /* 0x000005801e03c810 */ /* 0x002fea0007f1e0ff */
[----:B--2---:R-:W-:Y:S01]  /*4bd0*/  @!P4 IMAD.X R2, RZ, RZ, R31, P0 ;  /* 0x000000ffff02c224 */ /* 0x004fe200000e061f */
[----:B----4-:R-:W-:Y:S07]  /*4be0*/  @!P2 BRA `(.L_x_96) ;  /* 0x0000005400cca947 */ /* 0x010fee0003800000 */
.L_x_196:
[----:B------:R-:W-:Y:S01]  /*4bf0*/  @!P4 R2UR UR8, R2 ;  /* 0x000000000208c2ca */ /* 0x000fe200000e0000 */
[----:B------:R-:W-:Y:S01]  /*4c00*/  VOTEU.ALL UP1, P4 ;  /* 0x0000000000ff7886 */ /* 0x000fe20002020000 */
[----:B------:R-:W-:Y:S01]  /*4c10*/  @!P4 R2UR UR9, R3 ;  /* 0x000000000309c2ca */ /* 0x000fe200000e0000 */
[----:B-1----:R-:W-:Y:S01]  /*4c20*/  @!P4 IMAD.MOV.U32 R0, RZ, RZ, 0x2000 ;  /* 0x00002000ff00c424 */ /* 0x002fe200078e00ff */
[----:B------:R-:W-:Y:S01]  /*4c30*/  UMOV UR10, 0x0 ;  /* 0x00000000000a7882 */ /* 0x000fe20000000000 */
[----:B------:R-:W-:Y:S01]  /*4c40*/  UMOV UR11, 0x10000000 ;  /* 0x10000000000b7882 */ /* 0x000fe20000000000 */
[----:B------:R-:W-:Y:S01]  /*4c50*/  @!UP1 UIADD3 UR32, UPT, UPT, UR6, 0x200, URZ ;  /* 0x0000020006209890 */ /* 0x000fe2000fffe0ff */
[----:B------:R-:W-:Y:S01]  /*4c60*/  VOTEU.ALL UP1, P4 ;  /* 0x0000000000ff7886 */ /* 0x000fe20002020000 */
[----:B------:R-:W-:Y:S05]  /*4c70*/  UMOV UR36, UR44 ;  /* 0x0000002c00247c82 */ /* 0x000fea0008000000 */
[----:B------:R-:W-:Y:S01]  /*4c80*/  IMAD.U32 R3, RZ, RZ, UR8 ;  /* 0x00000008ff037e24 */ /* 0x000fe2000f8e00ff */
[----:B------:R-:W-:Y:S01]  /*4c90*/  UPRMT UR8, UR37, 0x654, UR33 ;  /* 0x0000065425087896 */ /* 0x000fe20008000021 */
[----:B------:R-:W-:Y:S03]  /*4ca0*/  IMAD.U32 R2, RZ, RZ, UR9 ;  /* 0x00000009ff027e24 */ /* 0x000fe6000f8e00ff */
[----:B------:R-:W-:Y:S02]  /*4cb0*/  @!P4 R2UR UR15, R3 ;  /* 0x00000000030fc2ca */ /* 0x000fe400000e0000 */
[----:B------:R-:W-:Y:S02]  /*4cc0*/  @!P4 R2UR UR14, R2 ;  /* 0x00000000020ec2ca */ /* 0x000fe400000e0000 */
[----:B------:R-:W-:Y:S05]  /*4cd0*/  @!P4 IADD3 R3, P0, PT, R30, 0x580, RZ ;  /* 0x000005801e03c810 */ /* 0x000fea0007f1e0ff */
[----:B------:R-:W-:Y:S06]  /*4ce0*/  @!P4 IMAD.X R2, RZ, RZ, R31, P0 ;  /* 0x000000ffff02c224 */ /* 0x000fec00000e061f */
[----:B------:R1:W-:Y:S01]  /*4cf0*/  @!UP1 UTMALDG.3D [UR32], [UR14], desc[UR10] ;  /* 0x00000a200e0095b4 */ /* 0x0003e20008011000 */
[----:B------:R1:W-:Y:S01]  /*4d00*/  @!P4 SYNCS.ARRIVE.TRANS64.RED.A0TR RZ, [UR6+0x80], R0 ;  /* 0x00008000ffffc9a7 */ /* 0x0003e20008300406 */
[----:B------:R-:W-:Y:S01]  /*4d10*/  SYNCS.ARRIVE.TRANS64.RED.A1T0 RZ, [UR8], RZ ;  /* 0x000000ffffff79a7 */ /* 0x000fe20008100408 */
[----:B------:R-:W2:Y:S02]  /*4d20*/  SYNCS.PHASECHK.TRANS64.TRYWAIT P2, [UR6+0xa8], R32 ;  /* 0x0000a820ff0075a7 */ /* 0x000ea40008041106 */
[----:B-12---:R-:W-:Y:S05]  /*4d30*/  @!P2 BRA `(.L_x_97) ;  /* 0x000000540090a947 */ /* 0x006fea0003800000 */
.L_x_198:
[----:B------:R-:W-:Y:S01]  /*4d40*/  @!P4 R2UR UR8, R2 ;  /* 0x000000000208c2ca */ /* 0x000fe200000e0000 */
[----:B------:R-:W-:Y:S01]  /*4d50*/  VOTEU.ALL UP1, P4 ;  /* 0x0000000000ff7886 */ /* 0x000fe20002020000 */
[----:B------:R-:W-:Y:S01]  /*4d60*/  @!P4 R2UR UR9, R3 ;  /* 0x000000000309c2ca */ /* 0x000fe200000e0000 */
[----:B-1----:R-:W-:Y:S01]  /*4d70*/  @!P4 IMAD.MOV.U32 R0, RZ, RZ, 0x2000 ;  /* 0x00002000ff00c424 */ /* 0x002fe200078e00ff */
[----:B------:R-:W-:Y:S01]  /*4d80*/  UMOV UR10, 0x0 ;  /* 0x00000000000a7882 */ /* 0x000fe20000000000 */
[----:B------:R-:W-:Y:S01]  /*4d90*/  UMOV UR11, 0x10000000 ;  /* 0x10000000000b7882 */ /* 0x000fe20000000000 */
[----:B------:R-:W-:Y:S02]  /*4da0*/  @!UP1 UIADD3 UR26, UPT, UPT, UR34, 0x20, URZ ;  /* 0x00000020221a9890 */ /* 0x000fe4000fffe0ff */
[----:B------:R-:W-:Y:S01]  /*4db0*/  @!UP1 UIADD3 UR24, UPT, UPT, UR6, 0x2200, URZ ;  /* 0x0000220006189890 */ /* 0x000fe2000fffe0ff */
[----:B------:R-:W-:Y:S01]  /*4dc0*/  VOTEU.ALL UP1, P4 ;  /* 0x0000000000ff7886 */ /* 0x000fe20002020000 */
[----:B------:R-:W-:Y:S01]  /*4dd0*/  UMOV UR27, UR35 ;  /* 0x00000023001b7c82 */ /* 0x000fe20008000000 */
[----:B------:R-:W-:Y:S02]  /*4de0*/  UMOV UR28, UR44 ;  /* 0x0000002c001c7c82 */ /* 0x000fe40008000000 */
        /* <DEDUP_REMOVED lines=12> */
.L_x_200:
[----:B------:R-:W2:Y:S01]  /*4eb0*/  LDC.64 R14, c[0x0][0xb10] ;  /* 0x0002c400ff0e7b82 */ /* 0x000ea20000000a00 */
[----:B------:R-:W-:Y:S01]  /*4ec0*/  @!P4 R2UR UR9, R3 ;  /* 0x000000000309c2ca */ /* 0x000fe200000e0000 */
[----:B------:R-:W-:Y:S01]  /*4ed0*/  VOTEU.ALL UP1, P4 ;  /* 0x0000000000ff7886 */ /* 0x000fe20002020000 */
[----:B------:R-:W-:Y:S01]  /*4ee0*/  @!P4 R2UR UR8, R2 ;  /* 0x000000000208c2ca */ /* 0x000fe200000e0000 */
[----:B-1----:R-:W-:Y:S01]  /*4ef0*/  @!P4 IMAD.MOV.U32 R0, RZ, RZ, 0x2000 ;  /* 0x00002000ff00c424 */ /* 0x002fe200078e00ff */
[----:B------:R-:W-:Y:S03]  /*4f00*/  UMOV UR10, 0x0 ;  /* 0x00000000000a7882 */ /* 0x000fe60000000000 */
[----:B------:R-:W1:Y:S01]  /*4f10*/  LDC.64 R10, c[0x0][0xb18] ;  /* 0x0002c600ff0a7b82 */ /* 0x000e620000000a00 */
[----:B------:R-:W-:Y:S01]  /*4f20*/  @!UP1 UIADD3 UR18, UPT, UPT, UR34, 0x40, URZ ;  /* 0x0000004022129890 */ /* 0x000fe2000fffe0ff */
[----:B------:R-:W-:Y:S01]  /*4f30*/  @P3 SHF.R.U32.HI R26, RZ, 0x10, R21 ;  /* 0x00000010ff1a3819 */ /* 0x000fe20000011615 */
[----:B------:R-:W-:Y:S01]  /*4f40*/  @!UP1 UIADD3 UR16, UPT, UPT, UR6, 0x4200, URZ ;  /* 0x0000420006109890 */ /* 0x000fe2000fffe0ff */
[----:B------:R-:W-:Y:S01]  /*4f50*/  VIADD R28, R28, 0x1 ;  /* 0x000000011c1c7836 */ /* 0x000fe20000000000 */
[----:B------:R-:W-:Y:S01]  /*4f60*/  VOTEU.ALL UP1, P4 ;  /* 0x0000000000ff7886 */ /* 0x000fe20002020000 */
[----:B------:R-:W-:Y:S01]  /*4f70*/  UMOV UR11, 0x10000000 ;  /* 0x10000000000b7882 */ /* 0x000fe20000000000 */
[----:B------:R-:W-:Y:S01]  /*4f80*/  UMOV UR19, UR35 ;  /* 0x0000002300137c82 */ /* 0x000fe20008000000 */
[----:B------:R-:W-:Y:S01]  /*4f90*/  IMAD.U32 R2, RZ, RZ, UR9 ;  /* 0x00000009ff027e24 */ /* 0x000fe2000f8e00ff */
[----:B------:R-:W-:Y:S01]  /*4fa0*/  UMOV UR20, UR44 ;  /* 0x0000002c00147c82 */ /* 0x000fe20008000000 */
[----:B------:R-:W-:Y:S01]  /*4fb0*/  IMAD.U32 R3, RZ, RZ, UR8 ;  /* 0x00000008ff037e24 */ /* 0x000fe2000f8e00ff */
[----:B------:R-:W-:Y:S02]  /*4fc0*/  UPRMT UR8, UR37, 0x654, UR17 ;  /* 0x0000065425087896 */ /* 0x000fe40008000011 */
[----:B------:R-:W-:Y:S02]  /*4fd0*/  @!P4 R2UR UR14, R2 ;  /* 0x00000000020ec2ca */ /* 0x000fe400000e0000 */
[----:B------:R-:W4:Y:S01]  /*4fe0*/  @!P1 LDC R2, c[0x0][0xb0c] ;  /* 0x0002c300ff029b82 */ /* 0x000f220000000800 */
[----:B------:R-:W-:Y:S11]  /*4ff0*/  @!P4 R2UR UR15, R3 ;  /* 0x00000000030fc2ca */ /* 0x000ff600000e0000 */
[----:B------:R-:W-:Y:S02]  /*5000*/  @!UPT UIADD3 URZ, UPT, UPT, URZ, URZ, URZ ;  /* 0x000000fffffff290 */ /* 0x000fe4000fffe0ff */
[----:B------:R1:W-:Y:S01]  /*5010*/  @!UP1 UTMALDG.3D [UR16], [UR14], desc[UR10] ;  /* 0x00000a100e0095b4 */ /* 0x0003e20008011000 */
[----:B------:R5:W-:Y:S01]  /*5020*/  @!P4 SYNCS.ARRIVE.TRANS64.RED.A0TR RZ, [UR6+0x90], R0 ;  /* 0x00009000ffffc9a7 */ /* 0x000be20008300406 */
[----:B----4-:R-:W-:Y:S01]  /*5030*/  @!P1 ISETP.NE.AND P2, PT, R2, 0x1, PT ;  /* 0x000000010200980c */ /* 0x010fe20003f45270 */
[C---:B--2---:R-:W-:Y:S01]  /*5040*/  @!P1 IMAD.HI.U32 R3, R13.reuse, R14, RZ ;  /* 0x0000000e0d039227 */ /* 0x044fe200078e00ff */
[----:B-1----:R-:W-:Y:S03]  /*5050*/  @!P1 ISETP.NE.AND P0, PT, R10, 0x1, PT ;  /* 0x000000010a00980c */ /* 0x002fe60003f05270 */
[C---:B------:R-:W-:Y:S01]  /*5060*/  @!P1 IMAD.HI.U32 R4, R12.reuse, R11, RZ ;  /* 0x0000000b0c049227 */ /* 0x040fe200078e00ff */
[----:B------:R-:W-:Y:S01]  /*5070*/  @!P1 SHF.R.U32.HI R3, RZ, R15, R3 ;  /* 0x0000000fff039219 */ /* 0x000fe20000011603 */
[----:B------:R-:W-:Y:S03]  /*5080*/  SYNCS.ARRIVE.TRANS64.RED.A1T0 RZ, [UR8], RZ ;  /* 0x000000ffffff79a7 */ /* 0x000fe60008100408 */
[----:B------:R-:W-:Y:S01]  /*5090*/  @!P1 SEL R3, R13, R3, !P2 ;  /* 0x000000030d039207 */ /* 0x000fe20005000000 */
[----:B------:R-:W1:Y:S01]  /*50a0*/  SYNCS.PHASECHK.TRANS64.TRYWAIT P5, [UR6+0xb8], R32 ;  /* 0x0000b820ff0075a7 */ /* 0x000e6200080a1106 */
[----:B-----5:R-:W2:Y:S02]  /*50b0*/  @!P1 LDC R0, c[0x0][0xb20] ;  /* 0x0002c800ff009b82 */ /* 0x020ea40000000800 */
[----:B--2---:R-:W-:Y:S04]  /*50c0*/  @!P1 SHF.R.U32.HI R0, RZ, R0, R4 ;  /* 0x00000000ff009219 */ /* 0x004fe80000011604 */
[----:B------:R-:W-:Y:S05]  /*50d0*/  @!P1 SEL R4, R12, R0, !P0 ;  /* 0x000000000c049207 */ /* 0x000fea0004000000 */
[----:B------:R-:W-:Y:S02]  /*50e0*/  @!P1 IMAD.IADD R0, R4, 0x1, -R3 ;  /* 0x0000000104009824 */ /* 0x000fe400078e0a03 */
[----:B------:R-:W-:Y:S02]  /*50f0*/  @!P1 IMAD.IADD R3, R3, 0x1, -R4 ;  /* 0x0000000103039824 */ /* 0x000fe400078e0a04 */
[----:B------:R-:W-:Y:S02]  /*5100*/  @!P1 IMAD R13, R0, R2, R13 ;  /* 0x00000002000d9224 */ /* 0x000fe400078e020d */
[----:B------:R-:W-:Y:S01]  /*5110*/  @!P1 IMAD R12, R3, R10, R12 ;  /* 0x0000000a030c9224 */ /* 0x000fe200078e020c */
[----:B-1----:R-:W-:Y:S06]  /*5120*/  @!P5 BRA `(.L_x_99) ;  /* 0x0000005000c4d947 */ /* 0x002fec0003800000 */
.L_x_202:
[----:B------:R-:W-:Y:S01]  /*5130*/  @!P4 IADD3 R2, P0, PT, R30, 0x580, RZ ;  /* 0x000005801e02c810 */ /* 0x000fe20007f1e0ff */
[----:B------:R-:W-:Y:S01]  /*5140*/  VOTEU.ALL UP1, P4 ;  /* 0x0000000000ff7886 */ /* 0x000fe20002020000 */
[----:B------:R-:W-:Y:S01]  /*5150*/  UMOV UR18, 0x0 ;  /* 0x0000000000127882 */ /* 0x000fe20000000000 */
[----:B------:R-:W-:Y:S01]  /*5160*/  UMOV UR19, 0x10000000 ;  /* 0x1000000000137882 */ /* 0x000fe20000000000 */
[----:B------:R-:W-:Y:S01]  /*5170*/  @!P4 R2UR UR9, R2 ;  /* 0x000000000209c2ca */ /* 0x000fe200000e0000 */
[----:B-1----:R-:W-:Y:S01]  /*5180*/  @!P4 IMAD.X R0, RZ, RZ, R31, P0 ;  /* 0x000000ffff00c224 */ /* 0x002fe200000e061f */
[----:B------:R-:W-:Y:S01]  /*5190*/  @!UP1 UIADD3 UR10, UPT, UPT, UR34, 0x60, URZ ;  /* 0x00000060220a9890 */ /* 0x000fe2000fffe0ff */
[----:B------:R-:W-:Y:S01]  /*51a0*/  ISETP.NE.AND P0, PT, R28, 0x2, PT ;  /* 0x000000021c00780c */ /* 0x000fe20003f05270 */
[----:B------:R-:W-:Y:S01]  /*51b0*/  UMOV UR11, UR35 ;  /* 0x00000023000b7c82 */ /* 0x000fe20008000000 */
[----:B------:R-:W-:Y:S01]  /*51c0*/  UMOV UR12, UR44 ;  /* 0x0000002c000c7c82 */ /* 0x000fe20008000000 */
[----:B------:R-:W-:Y:S01]  /*51d0*/  @!P4 R2UR UR8, R0 ;  /* 0x000000000008c2ca */ /* 0x000fe200000e0000 */
[----:B------:R-:W-:Y:S01]  /*51e0*/  IMAD.IADD R4, R12, 0x1, R96 ;  /* 0x000000010c047824 */ /* 0x000fe200078e0260 */
[----:B------:R-:W-:Y:S02]  /*51f0*/  @P3 R2UR UR44, R26 ;  /* 0x000000001a2c32ca */ /* 0x000fe400000e0000 */
[----:B------:R-:W-:Y:S02]  /*5200*/  SEL R0, RZ, 0x1, P0 ;  /* 0x00000001ff007807 */ /* 0x000fe40000000000 */
[----:B------:R-:W-:Y:S01]  /*5210*/  LOP3.LUT R29, R29, 0x1, RZ, 0x3c, !PT ;  /* 0x000000011d1d7812 */ /* 0x000fe200078e3cff */
[----:B------:R-:W-:Y:S01]  /*5220*/  IMAD.U32 R2, RZ, RZ, UR9 ;  /* 0x00000009ff027e24 */ /* 0x000fe2000f8e00ff */
[----:B------:R-:W-:Y:S01]  /*5230*/  @!UP1 UIADD3 UR9, UPT, UPT, UR6, 0x98, URZ ;  /* 0x0000009806099890 */ /* 0x000fe2000fffe0ff */
[----:B------:R-:W-:Y:S02]  /*5240*/  LOP3.LUT R27, R27, R0, RZ, 0x3c, !PT ;  /* 0x000000001b1b7212 */ /* 0x000fe400078e3cff */
[----:B------:R-:W-:Y:S02]  /*5250*/  SEL R28, R28, RZ, P0 ;  /* 0x000000ff1c1c7207 */ /* 0x000fe40000000000 */
[----:B------:R-:W-:Y:S01]  /*5260*/  IMAD.U32 R3, RZ, RZ, UR8 ;  /* 0x00000008ff037e24 */ /* 0x000fe2000f8e00ff */
[----:B------:R-:W-:Y:S01]  /*5270*/  @!P4 R2UR UR14, R2 ;  /* 0x00000000020ec2ca */ /* 0x000fe200000e0000 */
[----:B------:R-:W-:Y:S01]  /*5280*/  @!UP1 UIADD3 UR8, UPT, UPT, UR6, 0x6200, URZ ;  /* 0x0000620006089890 */ /* 0x000fe2000fffe0ff */
[----:B------:R-:W-:Y:S02]  /*5290*/  VOTEU.ALL UP1, P4 ;  /* 0x0000000000ff7886 */ /* 0x000fe40002020000 */
[----:B------:R-:W-:Y:S01]  /*52a0*/  @!P4 R2UR UR15, R3 ;  /* 0x00000000030fc2ca */ /* 0x000fe200000e0000 */
[----:B------:R-:W-:Y:S11]  /*52b0*/  IMAD.IADD R3, R13, 0x1, R97 ;  /* 0x000000010d037824 */ /* 0x000ff600078e0261 */
[----:B------:R-:W-:Y:S01]  /*52c0*/  @!UPT UIADD3 URZ, UPT, UPT, URZ, URZ, URZ ;  /* 0x000000fffffff290 */ /* 0x000fe2000fffe0ff */
[----:B------:R2:W-:Y:S01]  /*52d0*/  @!UP1 UTMALDG.3D [UR8], [UR14], desc[UR18] ;  /* 0x000012080e0095b4 */ /* 0x0005e20008011000 */
[----:B------:R2:W-:Y:S01]  /*52e0*/  @!P4 SYNCS.ARRIVE.TRANS64.RED.A0TR RZ, [UR6+0x98], R25 ;  /* 0x00009819ffffc9a7 */ /* 0x0005e20008300406 */
[----:B------:R-:W-:Y:S01]  /*52f0*/  UPLOP3.LUT UP1, UPT, UPT, UPT, UPT, 0x80, 0x8 ;  /* 0x000000000008789c */ /* 0x000fe20003f2f070 */
[----:B------:R-:W-:Y:S01]  /*5300*/  SYNCS.ARRIVE.TRANS64.RED.A1T0 RZ, [UR13], RZ ;  /* 0x000000ffffff79a7 */ /* 0x000fe2000810040d */
[----:B------:R-:W-:Y:S09]  /*5310*/  @P3 BRA `(.L_x_100) ;  /* 0xfffffff000983947 */ /* 0x000ff2000383ffff */
[----:B------:R-:W-:-:S04]  /*5320*/  SHF.L.U32 R2, R29, 0x1f, RZ ;  /* 0x0000001f1d027819 */ /* 0x000fc800000006ff */
[----:B------:R-:W1:Y:S02]  /*5330*/  SYNCS.PHASECHK.TRANS64.TRYWAIT P0, [UR6+0xa0], R2 ;  /* 0x0000a002ff0075a7 */ /* 0x000e640008001106 */
[----:B-1----:R-:W-:Y:S05]  /*5340*/  @!P0 BRA `(.L_x_101) ;  /* 0x0000005000548947 */ /* 0x002fea0003800000 */
.L_x_204:
[----:B------:R-:W4:Y:S02]  /*5350*/  SYNCS.PHASECHK.TRANS64.TRYWAIT P0, [UR6+0xa8], R2 ;  /* 0x0000a802ff0075a7 */ /* 0x000f240008001106 */
[----:B----4-:R-:W-:Y:S05]  /*5360*/  @!P0 BRA `(.L_x_102) ;  /* 0x0000005000648947 */ /* 0x010fea0003800000 */
.L_x_206:
[----:B------:R-:W4:Y:S02]  /*5370*/  SYNCS.PHASECHK.TRANS64.TRYWAIT P0, [UR6+0xb0], R2 ;  /* 0x0000b002ff0075a7 */ /* 0x000f240008001106 */
[----:B----4-:R-:W-:Y:S05]  /*5380*/  @!P0 BRA `(.L_x_103) ;  /* 0x0000005000748947 */ /* 0x010fea0003800000 */
.L_x_208:
[----:B-1----:R-:W-:-:S07]  /*5390*/  MOV R0, UR6 ;  /* 0x0000000600007c02 */ /* 0x002fce0008000f00 */
.L_x_104:
[----:B-1----:R-:W-:-:S04]  /*53a0*/  SHF.L.U32 R2, R29, 0x1f, RZ ;  /* 0x0000001f1d027819 */ /* 0x002fc800000006ff */
[----:B------:R1:W4:Y:S03]  /*53b0*/  SYNCS.PHASECHK.TRANS64.TRYWAIT P0, [R0+URZ+0xb8], R2 ;  /* 0x0000b802000075a7 */ /* 0x00032600080011ff */
[----:B----4-:R-:W-:Y:S05]  /*53c0*/  @!P0 NANOSLEEP.SYNCS 0x989680 ;  /* 0x009896800000895d */ /* 0x010fea0003900000 */
[----:B------:R-:W4:Y:S02]  /*53d0*/  @!P0 SYNCS.PHASECHK.TRANS64 P0, [R0+URZ+0xb8], R2 ;  /* 0x0000b802000085a7 */ /* 0x000f2400080010ff */
[----:B--2-4-:R-:W-:Y:S05]  /*53e0*/  @P0 EXIT ;  /* 0x000000000000094d */ /* 0x014fea0003800000 */
[----:B------:R-:W-:Y:S05]  /*53f0*/  BRA `(.L_x_104) ;  /* 0xfffffffc00e87947 */ /* 0x000fea000383ffff */
.L_x_89:
[----:B------:R-:W-:-:S06]  /*5400*/  UISETP.GE.AND UP1, UPT, UR10, 0x4, UPT ;  /* 0x000000040a00788c */ /* 0x000fcc000bf26270 */
[----:B------:R-:W-:-:S13]  /*5410*/  PLOP3.LUT P0, PT, PT, PT, UP1, 0x80, 0x8 ;  /* 0x000000000008781c */ /* 0x000fda0003f0f018 */
[----:B------:R-:W-:Y:S05]  /*5420*/  @!P0 EXIT ;  /* 0x000000000000894d */ /* 0x000fea0003800000 */
[----:B------:R-:W-:Y:S01]  /*5430*/  BAR.SYNC.DEFER_BLOCKING 0x6, 0xa0 ;  /* 0x0182800000007b1d */ /* 0x000fe20000010000 */
[C---:B------:R-:W-:Y:S01]  /*5440*/  IMAD.SHL.U32 R6, R0.reuse, 0x20, RZ ;  /* 0x0000002000067824 */ /* 0x040fe200078e00ff */
[C---:B------:R-:W-:Y:S01]  /*5450*/  LOP3.LUT R110, R0.reuse, 0x2, RZ, 0xc0, !PT ;  /* 0x00000002006e7812 */ /* 0x040fe200078ec0ff */
[C---:B------:R-:W-:Y:S01]  /*5460*/  IMAD.SHL.U32 R111, R0.reuse, 0x4, RZ ;  /* 0x00000004006f7824 */ /* 0x040fe200078e00ff */
[C---:B------:R-:W-:Y:S01]  /*5470*/  LOP3.LUT R112, R0.reuse, 0x4, RZ, 0xc0, !PT ;  /* 0x0000000400707812 */ /* 0x040fe200078ec0ff */
[----:B------:R-:W-:Y:S01]  /*5480*/  IMAD.U32 R84, R0, 0x10000, RZ ;  /* 0x0001000000547824 */ /* 0x000fe200078e00ff */
[----:B------:R-:W-:Y:S02]  /*5490*/  UMOV UR41, 0x400 ;  /* 0x0000040000297882 */ /* 0x000fe40000000000 */
[----:B------:R-:W1:Y:S01]  /*54a0*/  LDC R101, c[0x0][0x370] ;  /* 0x0000dc00ff657b82 */ /* 0x000e620000000800 */
[----:B------:R-:W-:Y:S01]  /*54b0*/  ULEA UR41, UR37, UR41, 0x18 ;  /* 0x0000002925297291 */ /* 0x000fe2000f8ec0ff */
[----:B------:R-:W-:Y:S01]  /*54c0*/  LOP3.LUT R7, R6, 0xc0, RZ, 0xc0, !PT ;  /* 0x000000c006077812 */ /* 0x000fe200078ec0ff */
[----:B------:R-:W-:Y:S01]  /*54d0*/  HFMA2 R85, -RZ, RZ, 0, 0 ;  /* 0x00000000ff557431 */ /* 0x000fe200000001ff */
[----:B------:R-:W-:Y:S01]  /*54e0*/  LOP3.LUT R84, R84, 0x600000, RZ, 0xc0, !PT ;  /* 0x0060000054547812 */ /* 0x000fe200078ec0ff */
[----:B------:R-:W-:Y:S01]  /*54f0*/  UIADD3 UR4, UPT, UPT, UR41, 0x200, URZ ;  /* 0x0000020029047890 */ /* 0x000fe2000fffe0ff */
[----:B------:R-:W-:Y:S01]  /*5500*/  LOP3.LUT R111, R7, 0x18, R111, 0xf8, !PT ;  /* 0x00000018076f7812 */ /* 0x000fe200078ef86f */
[----:B------:R-:W-:Y:S01]  /*5510*/  IMAD.MOV.U32 R108, RZ, RZ, 0x1 ;  /* 0x00000001ff6c7424 */ /* 0x000fe200078e00ff */
[----:B------:R-:W2:Y:S01]  /*5520*/  LDC R42, c[0x0][0xb0c] ;  /* 0x0002c300ff2a7b82 */ /* 0x000ea20000000800 */
[----:B------:R-:W-:-:S02]  /*5530*/  LOP3.LUT R46, R2, 0x60, R0, 0xf8, !PT ;  /* 0x00000060022e7812 */ /* 0x000fc400078ef800 */
[----:B------:R-:W-:Y:S02]  /*5540*/  CS2R R106, SRZ ;  /* 0x00000000006a7805 */ /* 0x000fe4000001ff00 */
[----:B------:R-:W-:Y:S01]  /*5550*/  LOP3.LUT R111, R111, 0xf20, R6, 0xf8, !PT ;  /* 0x00000f206f6f7812 */ /* 0x000fe200078ef806 */
[----:B------:R-:W-:Y:S01]  /*5560*/  IMAD.MOV.U32 R114, RZ, RZ, RZ ;  /* 0x000000ffff727224 */ /* 0x000fe200078e00ff */
[----:B------:R-:W-:Y:S01]  /*5570*/  MOV R103, UR4 ;  /* 0x0000000400677c02 */ /* 0x000fe20008000f00 */
[----:B------:R-:W3:Y:S01]  /*5580*/  LDCU.64 UR54, c[0x0][0x348] ;  /* 0x00006900ff3677ac */ /* 0x000ee20008000a00 */
[----:B------:R-:W-:Y:S01]  /*5590*/  LOP3.LUT R104, R0, 0x60, RZ, 0xc0, !PT ;  /* 0x0000006000687812 */ /* 0x000fe200078ec0ff */
[----:B------:R-:W4:Y:S01]  /*55a0*/  LDC R99, c[0x0][0xb20] ;  /* 0x0002c800ff637b82 */ /* 0x000f220000000800 */
[----:B------:R-:W3:Y:S01]  /*55b0*/  LDS R5, [UR41+0x180] ;  /* 0x00018029ff057984 */ /* 0x000ee20008000800 */
[----:B------:R-:W-:Y:S01]  /*55c0*/  IMAD R111, R111, 0x2, R103 ;  /* 0x000000026f6f7824 */ /* 0x000fe200078e0267 */
[----:B------:R-:W1:Y:S03]  /*55d0*/  LDCU UR36, c[0x0][0x384] ;  /* 0x00007080ff2477ac */ /* 0x000e660008000800 */
[--C-:B------:R-:W-:Y:S01]  /*55e0*/  IMAD R110, R110, -0x10, R111.reuse ;  /* 0xfffffff06e6e7824 */ /* 0x100fe200078e026f */
[----:B------:R-:W1:Y:S01]  /*55f0*/  LDCU.64 UR38, c[0x0][0x888] ;  /* 0x00011100ff2677ac */ /* 0x000e620008000a00 */
[----:B------:R-:W1:Y:S01]  /*5600*/  LDC R41, c[0x0][0xb30] ;  /* 0x0002cc00ff297b82 */ /* 0x000e620000000800 */
[----:B------:R-:W-:Y:S01]  /*5610*/  IMAD R109, R112, -0x10, R111 ;  /* 0xfffffff0706d7824 */ /* 0x000fe200078e026f */
[----:B------:R-:W1:Y:S01]  /*5620*/  LDCU.64 UR42, c[0x0][0x8c0] ;  /* 0x00011800ff2a77ac */ /* 0x000e620008000a00 */
[----:B------:R-:W-:-:S05]  /*5630*/  UMOV UR45, URZ ;  /* 0x000000ff002d7c82 */ /* 0x000fca0008000000 */
[----:B------:R-:W1:Y:S01]  /*5640*/  LDC R43, c[0x0][0x388] ;  /* 0x0000e200ff2b7b82 */ /* 0x000e620000000800 */
[----:B------:R-:W-:-:S07]  /*5650*/  UMOV UR52, URZ ;  /* 0x000000ff00347c82 */ /* 0x000fce0008000000 */
[----:B------:R-:W1:Y:S08]  /*5660*/  LDC.64 R94, c[0x0][0xb10] ;  /* 0x0002c400ff5e7b82 */ /* 0x000e700000000a00 */
[----:B------:R-:W1:Y:S08]  /*5670*/  LDC.64 R38, c[0x0][0xb18] ;  /* 0x0002c600ff267b82 */ /* 0x000e700000000a00 */
[----:B------:R-:W1:Y:S01]  /*5680*/  LDC.64 R90, c[0x0][0x888] ;  /* 0x00022200ff5a7b82 */ /* 0x000e620000000a00 */
[----:B---3--:R-:W-:-:S07]  /*5690*/  IMAD.IADD R84, R5, 0x1, R84 ;  /* 0x0000000105547824 */ /* 0x008fce00078e0254 */
[----:B------:R-:W3:Y:S08]  /*56a0*/  LDC.64 R36, c[0x0][0xb28] ;  /* 0x0002ca00ff247b82 */ /* 0x000ef00000000a00 */
[----:B------:R-:W1:Y:S08]  /*56b0*/  LDC.64 R92, c[0x0][0x890] ;  /* 0x00022400ff5c7b82 */ /* 0x000e700000000a00 */
[----:B------:R-:W1:Y:S08]  /*56c0*/  LDC.64 R88, c[0x0][0x8b0] ;  /* 0x00022c00ff587b82 */ /* 0x000e700000000a00 */
[----:B------:R-:W1:Y:S08]  /*56d0*/  LDC.64 R86, c[0x0][0x8a8] ;  /* 0x00022a00ff567b82 */ /* 0x000e700000000a00 */
[----:B--2-4-:R-:W1:Y:S02]  /*56e0*/  LDC R100, c[0x0][0x374] ;  /* 0x0000dd00ff647b82 */ /* 0x014e640000000800 */
.L_x_150:
[----:B------:R-:W-:Y:S02]  /*56f0*/  LEA R0, R114, UR41, 0x3 ;  /* 0x0000002972007c11 */ /* 0x000fe4000f8e18ff */
[----:B------:R-:W-:Y:S02]  /*5700*/  SHF.L.U32 R2, R106, 0x1f, RZ ;  /* 0x0000001f6a027819 */ /* 0x000fe400000006ff */
[----:B------:R-:W-:Y:S02]  /*5710*/  LEA R16, R114, UR41, 0x4 ;  /* 0x0000002972107c11 */ /* 0x000fe4000f8e20ff */
[----:B------:R-:W2:Y:S02]  /*5720*/  SYNCS.PHASECHK.TRANS64.TRYWAIT P0, [R0+URZ+0xd0], R2 ;  /* 0x0000d002000075a7 */ /* 0x000ea400080011ff */
[----:B--2-4-:R-:W-:Y:S05]  /*5730*/  @!P0 BRA `(.L_x_105) ;  /* 0x0000004c00a08947 */ /* 0x014fea0003800000 */
.L_x_209:
[----:B------:R-:W4:Y:S01]  /*5740*/  LDC.64 R12, c[0x0][0xb10] ;  /* 0x0002c400ff0c7b82 */ /* 0x000f220000000a00 */
[----:B------:R-:W3:Y:S01]  /*5750*/  LDS.128 R16, [R16+0x160] ;  /* 0x0001600010107984 */ /* 0x000ee20000000c00 */
[----:B-1----:R-:W-:Y:S01]  /*5760*/  ISETP.NE.AND P1, PT, R41, 0x1, PT ;  /* 0x000000012900780c */ /* 0x002fe20003f25270 */
[----:B--2---:R-:W-:Y:S01]  /*5770*/  VIADD R0, R0, 0xe0 ;  /* 0x000000e000007836 */ /* 0x004fe20000000000 */
[----:B------:R-:W-:Y:S04]  /*5780*/  ISETP.GE.AND P0, PT, R40, 0x1, PT ;  /* 0x000000012800780c */ /* 0x000fe80003f06270 */
[----:B------:R-:W1:Y:S01]  /*5790*/  LDC.64 R10, c[0x0][0xb18] ;  /* 0x0002c600ff0a7b82 */ /* 0x000e620000000a00 */
[----:B------:R-:W-:Y:S01]  /*57a0*/  PRMT R0, RZ, 0x654, R0 ;  /* 0x00000654ff007816 */ /* 0x000fe20000000000 */
[----:B------:R-:W-:Y:S01]  /*57b0*/  @!PT LDS RZ, [RZ] ;  /* 0x00000000fffff984 */ /* 0x000fe20000000800 */
[----:B------:R-:W-:Y:S01]  /*57c0*/  @!PT LDS RZ, [RZ] ;  /* 0x00000000fffff984 */ /* 0x000fe20000000800 */
[----:B------:R-:W-:Y:S01]  /*57d0*/  @!PT LDS RZ, [RZ] ;  /* 0x00000000fffff984 */ /* 0x000fe20000000800 */
[----:B------:R-:W-:Y:S01]  /*57e0*/  @!PT LDS RZ, [RZ] ;  /* 0x00000000fffff984 */ /* 0x000fe20000000800 */
[----:B------:R2:W-:Y:S06]  /*57f0*/  MEMBAR.ALL.CTA ;  /* 0x0000000000007992 */ /* 0x0005ec0000008000 */
[----:B--2---:R-:W2:Y:S01]  /*5800*/  FENCE.VIEW.ASYNC.S ;  /* 0x00000000000073c6 */ /* 0x004ea20000000000 */
[----:B------:R-:W1:Y:S08]  /*5810*/  @!P1 LDC R14, c[0x0][0xb20] ;  /* 0x0002c800ff0e9b82 */ /* 0x000e700000000800 */
[----:B------:R-:W1:Y:S01]  /*5820*/  @!P1 LDC R9, c[0x0][0xb0c] ;  /* 0x0002c300ff099b82 */ /* 0x000e620000000800 */
[----:B--2---:R2:W-:Y:S01]  /*5830*/  SYNCS.ARRIVE.TRANS64.RED.A1T0 RZ, [R0+URZ], RZ ;  /* 0x000000ff00ff79a7 */ /* 0x0045e200081004ff */
[----:B---3--:R-:W-:Y:S04]  /*5840*/  LOP3.LUT P4, RZ, R18, 0x1, RZ, 0xc0, !PT ;  /* 0x0000000112ff7812 */ /* 0x008fe8000788c0ff */
[----:B------:R-:W-:Y:S09]  /*5850*/  P2R R113, PR, RZ, 0x10 ;  /* 0x00000010ff717803 */ /* 0x000ff20000000000 */
[----:B------:R-:W-:Y:S02]  /*5860*/  @P4 MOV R45, R16 ;  /* 0x00000010002d4202 */ /* 0x000fe40000000f00 */
[----:B------:R-:W-:Y:S01]  /*5870*/  @P4 LOP3.LUT R44, R17, 0xffff, RZ, 0xc0, !PT ;  /* 0x0000ffff112c4812 */ /* 0x000fe200078ec0ff */
[----:B--2-4-:R-:W-:Y:S06]  /*5880*/  @!P0 BRA `(.L_x_106) ;  /* 0x0000000000a48947 */ /* 0x014fec0003800000 */
[----:B------:R-:W-:Y:S01]  /*5890*/  IMAD.HI.U32 R0, R100, R39, RZ ;  /* 0x0000002764007227 */ /* 0x000fe200078e00ff */
[----:B------:R-:W-:Y:S02]  /*58a0*/  ISETP.NE.AND P0, PT, R38, 0x1, PT ;  /* 0x000000012600780c */ /* 0x000fe40003f05270 */
[----:B------:R-:W-:Y:S01]  /*58b0*/  ISETP.NE.AND P2, PT, R40, 0x1, PT ;  /* 0x000000012800780c */ /* 0x000fe20003f45270 */
[----:B------:R-:W-:Y:S01]  /*58c0*/  IMAD.HI.U32 R6, R101, R94, RZ ;  /* 0x0000005e65067227 */ /* 0x000fe200078e00ff */
[----:B------:R-:W-:Y:S02]  /*58d0*/  SHF.R.U32.HI R0, RZ, R99, R0 ;  /* 0x00000063ff007219 */ /* 0x000fe40000011600 */
[----:B------:R-:W-:Y:S01]  /*58e0*/  ISETP.NE.AND P3, PT, R42, 0x1, PT ;  /* 0x000000012a00780c */ /* 0x000fe20003f65270 */
[----:B------:R-:W-:Y:S01]  /*58f0*/  IMAD.HI.U32 R8, R44, R39, RZ ;  /* 0x000000272c087227 */ /* 0x000fe200078e00ff */
[-C--:B------:R-:W-:Y:S02]  /*5900*/  SHF.R.U32.HI R6, RZ, R95.reuse, R6 ;  /* 0x0000005fff067219 */ /* 0x080fe40000011606 */
[----:B------:R-:W-:Y:S01]  /*5910*/  SEL R0, R100, R0, !P0 ;  /* 0x0000000064007207 */ /* 0x000fe20004000000 */
[----:B------:R-:W-:Y:S01]  /*5920*/  IMAD.HI.U32 R7, R45, R94, RZ ;  /* 0x0000005e2d077227 */ /* 0x000fe200078e00ff */
[----:B------:R-:W-:Y:S03]  /*5930*/  SEL R6, R101, R6, !P3 ;  /* 0x0000000665067207 */ /* 0x000fe60005800000 */
[-C--:B------:R-:W-:Y:S01]  /*5940*/  IMAD.HI.U32 R5, R0, R36.reuse, RZ ;  /* 0x0000002400057227 */ /* 0x080fe200078e00ff */
[----:B------:R-:W-:Y:S03]  /*5950*/  SHF.R.U32.HI R7, RZ, R95, R7 ;  /* 0x0000005fff077219 */ /* 0x000fe60000011607 */
[----:B------:R-:W-:Y:S01]  /*5960*/  IMAD.HI.U32 R2, R6, R36, RZ ;  /* 0x0000002406027227 */ /* 0x000fe200078e00ff */
[----:B------:R-:W-:Y:S02]  /*5970*/  @P2 SHF.R.U32.HI R0, RZ, R37, R5 ;  /* 0x00000025ff002219 */ /* 0x000fe40000011605 */
[----:B------:R-:W-:Y:S02]  /*5980*/  SHF.R.U32.HI R5, RZ, R99, R8 ;  /* 0x00000063ff057219 */ /* 0x000fe40000011608 */
[----:B------:R-:W-:Y:S01]  /*5990*/  @P2 SHF.R.U32.HI R6, RZ, R37, R2 ;  /* 0x00000025ff062219 */ /* 0x000fe20000011602 */
[----:B------:R-:W-:Y:S01]  /*59a0*/  IMAD R0, R40, R0, RZ ;  /* 0x0000000028007224 */ /* 0x000fe200078e02ff */
[----:B------:R-:W-:Y:S02]  /*59b0*/  SEL R5, R44, R5, !P0 ;  /* 0x000000052c057207 */ /* 0x000fe40004000000 */
[----:B------:R-:W-:Y:S01]  /*59c0*/  SEL R2, R45, R7, !P3 ;  /* 0x000000072d027207 */ /* 0x000fe20005800000 */
[----:B------:R-:W-:Y:S01]  /*59d0*/  IMAD R7, R40, R6, RZ ;  /* 0x0000000628077224 */ /* 0x000fe200078e02ff */
[C---:B------:R-:W-:Y:S01]  /*59e0*/  ISETP.GE.AND P0, PT, R5.reuse, R0, PT ;  /* 0x000000000500720c */ /* 0x040fe20003f06270 */
[C---:B------:R-:W-:Y:S03]  /*59f0*/  IMAD.HI.U32 R0, R5.reuse, R36, RZ ;  /* 0x0000002405007227 */ /* 0x040fe600078e00ff */
[C---:B------:R-:W-:Y:S02]  /*5a00*/  ISETP.GE.OR P0, PT, R2.reuse, R7, P0 ;  /* 0x000000070200720c */ /* 0x040fe40000706670 */
[----:B------:R-:W-:Y:S04]  /*5a10*/  SHF.R.U32.HI R0, RZ, R37, R0 ;  /* 0x00000025ff007219 */ /* 0x000fe80000011600 */
[C---:B------:R-:W-:Y:S05]  /*5a20*/  SEL R8, R5.reuse, R0, !P2 ;  /* 0x0000000005087207 */ /* 0x040fea0005000000 */
        /* <DEDUP_REMOVED lines=14> */
[----:B------:R-:W-:Y:S07]  /*5b10*/  IMAD R44, R5, R38, R44 ;  /* 0x00000026052c7224 */ /* 0x000fee00078e022c */
.L_x_106:
[----:B-1----:R-:W-:Y:S01]  /*5b20*/  @!P1 ISETP.NE.AND P0, PT, R10, 0x1, PT ;  /* 0x000000010a00980c */ /* 0x002fe20003f05270 */
[----:B------:R-:W-:Y:S01]  /*5b30*/  @!P1 IMAD.HI.U32 R2, R44, R11, RZ ;  /* 0x0000000b2c029227 */ /* 0x000fe200078e00ff */
[----:B------:R-:W-:Y:S01]  /*5b40*/  R2UR UR5, R3 ;  /* 0x00000000030572ca */ /* 0x000fe200000e0000 */
[----:B------:R-:W-:Y:S01]  /*5b50*/  BSSY.RECONVERGENT B6, `(.L_x_107) ;  /* 0x0000031000067945 */ /* 0x000fe20003800200 */
[----:B------:R-:W-:Y:S01]  /*5b60*/  R2UR UR4, R4 ;  /* 0x00000000040472ca */ /* 0x000fe200000e0000 */
[----:B------:R-:W-:Y:S01]  /*5b70*/  @!P1 IMAD.HI.U32 R0, R45, R12, RZ ;  /* 0x0000000c2d009227 */ /* 0x000fe200078e00ff */
[----:B------:R-:W-:Y:S02]  /*5b80*/  @!P1 SHF.R.U32.HI R2, RZ, R14, R2 ;  /* 0x0000000eff029219 */ /* 0x000fe40000011602 */
[----:B------:R-:W-:Y:S01]  /*5b90*/  @!P1 ISETP.NE.AND P2, PT, R9, 0x1, PT ;  /* 0x000000010900980c */ /* 0x000fe20003f45270 */
[----:B------:R-:W-:Y:S01]  /*5ba0*/  VIADD R114, R114, 0x1 ;  /* 0x0000000172727836 */ /* 0x000fe20000000000 */
[----:B------:R-:W-:Y:S02]  /*5bb0*/  @!P1 SEL R2, R44, R2, !P0 ;  /* 0x000000022c029207 */ /* 0x000fe40004000000 */
[----:B------:R-:W-:Y:S02]  /*5bc0*/  @!P1 SHF.R.U32.HI R0, RZ, R13, R0 ;  /* 0x0000000dff009219 */ /* 0x000fe40000011600 */
[----:B------:R-:W-:Y:S01]  /*5bd0*/  LOP3.LUT P0, RZ, R103, 0x1b0, RZ, 0xc0, !PT ;  /* 0x000001b067ff7812 */ /* 0x000fe2000780c0ff */
[----:B------:R-:W-:Y:S01]  /*5be0*/  USHF.L.U32 UR50, UR5, 0x7, URZ ;  /* 0x0000000705327899 */ /* 0x000fe200080006ff */
[----:B------:R-:W-:Y:S01]  /*5bf0*/  @!P1 SEL R3, R45, R0, !P2 ;  /* 0x000000002d039207 */ /* 0x000fe20005000000 */
[----:B------:R-:W-:Y:S01]  /*5c00*/  USHF.L.U32 UR49, UR4, 0x7, URZ ;  /* 0x0000000704317899 */ /* 0x000fe200080006ff */
[----:B------:R-:W-:Y:S03]  /*5c10*/  @P4 SHF.R.U32.HI R105, RZ, 0x10, R17 ;  /* 0x00000010ff694819 */ /* 0x000fe60000011611 */
[----:B------:R-:W-:Y:S02]  /*5c20*/  @!P1 IMAD.IADD R0, R2, 0x1, -R3 ;  /* 0x0000000102009824 */ /* 0x000fe400078e0a03 */
[----:B------:R-:W-:Y:S02]  /*5c30*/  @!P1 IMAD.IADD R2, R3, 0x1, -R2 ;  /* 0x0000000103029824 */ /* 0x000fe400078e0a02 */
[----:B------:R-:W-:Y:S02]  /*5c40*/  @!P1 IMAD R45, R0, R9, R45 ;  /* 0x00000009002d9224 */ /* 0x000fe400078e022d */
[----:B------:R-:W-:Y:S01]  /*5c50*/  @!P1 IMAD R44, R2, R10, R44 ;  /* 0x0000000a022c9224 */ /* 0x000fe200078e022c */
[----:B------:R-:W-:Y:S06]  /*5c60*/  @!P0 BRA `(.L_x_108) ;  /* 0x00000000007c8947 */ /* 0x000fec0003800000 */
[----:B------:R-:W1:Y:S01]  /*5c70*/  LDCU.64 UR8, c[0x4][0x80] ;  /* 0x01001000ff0877ac */ /* 0x000e620008000a00 */
[----:B------:R-:W-:Y:S01]  /*5c80*/  MOV R2, 0x0 ;  /* 0x0000000000027802 */ /* 0x000fe20000000f00 */
[----:B------:R-:W-:Y:S02]  /*5c90*/  HFMA2 R12, -RZ, RZ, 0, 5.9604644775390625e-08 ;  /* 0x00000001ff0c7431 */ /* 0x000fe400000001ff */
[----:B------:R-:W-:Y:S01]  /*5ca0*/  IMAD.MOV.U32 R8, RZ, RZ, 0x70 ;  /* 0x00000070ff087424 */ /* 0x000fe200078e00ff */
[----:B------:R2:W3:Y:S01]  /*5cb0*/  LDC.64 R14, c[0x4][R2] ;  /* 0x01000000020e7b82 */ /* 0x0004e20000000a00 */
[----:B------:R-:W4:Y:S01]  /*5cc0*/  LDCU.64 UR6, c[0x4][0x88] ;  /* 0x01001100ff0677ac */ /* 0x000f220008000a00 */
[----:B------:R-:W-:Y:S01]  /*5cd0*/  IMAD.MOV.U32 R13, RZ, RZ, RZ ;  /* 0x000000ffff0d7224 */ /* 0x000fe200078e00ff */
[----:B------:R-:W2:Y:S01]  /*5ce0*/  LDCU.64 UR4, c[0x4][0x8] ;  /* 0x01000100ff0477ac */ /* 0x000ea20008000a00 */
[----:B-1----:R-:W-:Y:S01]  /*5cf0*/  MOV R5, UR9 ;  /* 0x0000000900057c02 */ /* 0x002fe20008000f00 */
[----:B------:R-:W-:Y:S01]  /*5d00*/  IMAD.U32 R4, RZ, RZ, UR8 ;  /* 0x00000008ff047e24 */ /* 0x000fe2000f8e00ff */
[----:B----4-:R-:W-:Y:S01]  /*5d10*/  MOV R7, UR7 ;  /* 0x0000000700077c02 */ /* 0x010fe20008000f00 */
[----:B------:R-:W-:Y:S01]  /*5d20*/  IMAD.U32 R6, RZ, RZ, UR6 ;  /* 0x00000006ff067e24 */ /* 0x000fe2000f8e00ff */
[----:B--2---:R-:W-:Y:S01]  /*5d30*/  MOV R11, UR5 ;  /* 0x00000005000b7c02 */ /* 0x004fe20008000f00 */
[----:B------:R-:W-:Y:S02]  /*5d40*/  IMAD.U32 R10, RZ, RZ, UR4 ;  /* 0x00000004ff0a7e24 */ /* 0x000fe4000f8e00ff */
[----:B------:R-:W-:Y:S07]  /*5d50*/  LEPC R20, `(.L_x_109) ;  /* 0x000000001014794e */ /* 0x000fee0000000000 */
[----:B---3-5:R-:W-:Y:S05]  /*5d60*/  CALL.ABS.NOINC R14 ;  /* 0x000000000e007343 */ /* 0x028fea0003c00000 */
.L_x_109:
[----:B------:R-:W1:Y:S01]  /*5d70*/  LDCU.64 UR8, c[0x4][0x80] ;  /* 0x01001000ff0877ac */ /* 0x000e620008000a00 */
[----:B------:R-:W2:Y:S01]  /*5d80*/  LDC.64 R2, c[0x4][R2] ;  /* 0x0100000002027b82 */ /* 0x000ea20000000a00 */
[----:B------:R-:W-:Y:S02]  /*5d90*/  HFMA2 R12, -RZ, RZ, 0, 5.9604644775390625e-08 ;  /* 0x00000001ff0c7431 */ /* 0x000fe400000001ff */
[----:B------:R-:W-:Y:S02]  /*5da0*/  IMAD.MOV.U32 R8, RZ, RZ, 0x70 ;  /* 0x00000070ff087424 */ /* 0x000fe400078e00ff */
[----:B------:R-:W-:Y:S01]  /*5db0*/  IMAD.MOV.U32 R13, RZ, RZ, RZ ;  /* 0x000000ffff0d7224 */ /* 0x000fe200078e00ff */
[----:B------:R-:W3:Y:S01]  /*5dc0*/  LDCU.64 UR6, c[0x4][0x88] ;  /* 0x01001100ff0677ac */ /* 0x000ee20008000a00 */
[----:B------:R-:W4:Y:S01]  /*5dd0*/  LDCU.64 UR4, c[0x4][0x8] ;  /* 0x01000100ff0477ac */ /* 0x000f220008000a00 */
[----:B-1----:R-:W-:Y:S02]  /*5de0*/  MOV R4, UR8 ;  /* 0x0000000800047c02 */ /* 0x002fe40008000f00 */
[----:B------:R-:W-:Y:S02]  /*5df0*/  MOV R5, UR9 ;  /* 0x0000000900057c02 */ /* 0x000fe40008000f00 */
[----:B---3--:R-:W-:Y:S01]  /*5e00*/  MOV R7, UR7 ;  /* 0x0000000700077c02 */ /* 0x008fe20008000f00 */
[----:B------:R-:W-:Y:S01]  /*5e10*/  IMAD.U32 R6, RZ, RZ, UR6 ;  /* 0x00000006ff067e24 */ /* 0x000fe2000f8e00ff */
[----:B----4-:R-:W-:Y:S01]  /*5e20*/  MOV R11, UR5 ;  /* 0x00000005000b7c02 */ /* 0x010fe20008000f00 */
[----:B------:R-:W-:Y:S02]  /*5e30*/  IMAD.U32 R10, RZ, RZ, UR4 ;  /* 0x00000004ff0a7e24 */ /* 0x000fe4000f8e00ff */
[----:B------:R-:W-:Y:S07]  /*5e40*/  LEPC R20, `(.L_x_108) ;  /* 0x000000001014794e */ /* 0x000fee0000000000 */
[----:B--2---:R-:W-:Y:S05]  /*5e50*/  CALL.ABS.NOINC R2 ;  /* 0x0000000002007343 */ /* 0x004fea0003c00000 */
.L_x_108:
[----:B------:R-:W-:Y:S05]  /*5e60*/  BSYNC.RECONVERGENT B6 ;  /* 0x0000000000067941 */ /* 0x000fea0003800200 */
.L_x_107:
[----:B------:R-:W-:Y:S01]  /*5e70*/  ISETP.NE.U32.AND P1, PT, R92, RZ, PT ;  /* 0x000000ff5c00720c */ /* 0x000fe20003f25070 */
[----:B------:R-:W1:Y:S01]  /*5e80*/  LDCU UR4, c[0x0][0x8c8] ;  /* 0x00011900ff0477ac */ /* 0x000e620008000800 */
[----:B------:R-:W-:Y:S02]  /*5e90*/  ISETP.NE.U32.AND P3, PT, R88, RZ, PT ;  /* 0x000000ff5800720c */ /* 0x000fe40003f65070 */
[----:B------:R-:W-:Y:S01]  /*5ea0*/  ISETP.NE.AND.EX P1, PT, R93, RZ, PT, P1 ;  /* 0x000000ff5d00720c */ /* 0x000fe20003f25310 */
[----:B------:R-:W-:Y:S01]  /*5eb0*/  UISETP.NE.U32.AND UP0, UPT, UR42, URZ, UPT ;  /* 0x000000ff2a00728c */ /* 0x000fe2000bf05070 */
[----:B------:R-:W-:Y:S02]  /*5ec0*/  ISETP.NE.U32.AND P4, PT, RZ, UR38, PT ;  /* 0x00000026ff007c0c */ /* 0x000fe4000bf85070 */
[----:B------:R-:W-:Y:S02]  /*5ed0*/  PLOP3.LUT P0, PT, PT, PT, PT, 0x8, 0x80 ;  /* 0x000000000080781c */ /* 0x000fe40003f0e170 */
[----:B------:R-:W-:Y:S02]  /*5ee0*/  ISETP.NE.U32.AND P2, PT, R92, RZ, PT ;  /* 0x000000ff5c00720c */ /* 0x000fe40003f45070 */
[----:B------:R-:W-:Y:S02]  /*5ef0*/  ISETP.NE.AND.EX P3, PT, R89, RZ, PT, P3 ;  /* 0x000000ff5900720c */ /* 0x000fe40003f65330 */
[----:B------:R-:W-:Y:S02]  /*5f00*/  P2R R115, PR, RZ, 0x1 ;  /* 0x00000001ff737803 */ /* 0x000fe40000000000 */
[----:B------:R-:W-:Y:S01]  /*5f10*/  ISETP.NE.AND.EX P4, PT, RZ, UR39, PT, P4 ;  /* 0x00000027ff007c0c */ /* 0x000fe2000bf85340 */
[----:B------:R-:W-:Y:S01]  /*5f20*/  @!UPT UIADD3 URZ, UPT, UPT, URZ, URZ, URZ ;  /* 0x000000fffffff290 */ /* 0x000fe2000fffe0ff */
[----:B------:R-:W-:Y:S11]  /*5f30*/  @!P1 BRA `(.L_x_110) ;  /* 0x00000000002c9947 */ /* 0x000ff60003800000 */
[----:B------:R-:W-:Y:S01]  /*5f40*/  ISETP.NE.U32.AND P0, PT, R90, RZ, PT ;  /* 0x000000ff5a00720c */ /* 0x000fe20003f05070 */
[----:B------:R-:W-:Y:S03]  /*5f50*/  IMAD.MOV.U32 R98, RZ, RZ, 0x1 ;  /* 0x00000001ff627424 */ /* 0x000fe600078e00ff */
[----:B------:R-:W-:Y:S11]  /*5f60*/  ISETP.NE.AND.EX P0, PT, R91, RZ, PT, P0 ;  /* 0x000000ff5b00720c */ /* 0x000ff60003f05300 */
[----:B------:R-:W-:Y:S02]  /*5f70*/  @!UPT UIADD3 URZ, UPT, UPT, URZ, URZ, URZ ;  /* 0x000000fffffff290 */ /* 0x000fe4000fffe0ff */
[----:B------:R-:W2:Y:S01]  /*5f80*/  @P0 LDC.64 R2, c[0x0][0x888] ;  /* 0x00022200ff020b82 */ /* 0x000ea20000000a00 */
[----:B------:R-:W-:Y:S04]  /*5f90*/  @P0 IMAD R0, R92, UR44, RZ ;  /* 0x0000002c5c000c24 */ /* 0x000fe8000f8e02ff */
[----:B--2---:R-:W-:Y:S04]  /*5fa0*/  @P0 IMAD.WIDE R2, R0, 0x4, R2 ;  /* 0x0000000400020825 */ /* 0x004fe800078e0202 */
[----:B------:R-:W-:Y:S01]  /*5fb0*/  HFMA2 R0, -RZ, RZ, 0, 5.9604644775390625e-08 ;  /* 0x00000001ff007431 */ /* 0x000fe200000001ff */
[----:B-----5:R2:W5:Y:S04]  /*5fc0*/  @P0 LDG.E R49, desc[UR46][R2.64] ;  /* 0x0000002e02310981 */ /* 0x020568000c1e1900 */
[----:B------:R-:W-:Y:S01]  /*5fd0*/  @!P0 PRMT R98, R0, 0x7610, R98 ;  /* 0x0000761000628816 */ /* 0x000fe20000000062 */
[----:B--2---:R-:W3:Y:S06]  /*5fe0*/  @!P0 LDC R49, c[0x0][0x880] ;  /* 0x00022000ff318b82 */ /* 0x004eec0000000800 */
.L_x_110:
[----:B------:R-:W-:Y:S01]  /*5ff0*/  ISETP.NE.AND P5, PT, R115, RZ, PT ;  /* 0x000000ff7300720c */ /* 0x000fe20003fa5270 */
[----:B------:R-:W-:Y:S01]  /*6000*/  UISETP.NE.AND.EX UP0, UPT, UR43, URZ, UPT, UP0 ;  /* 0x000000ff2b00728c */ /* 0x000fe2000bf05300 */
[----:B------:R-:W-:Y:S01]  /*6010*/  ISETP.NE.AND.EX P0, PT, R93, RZ, PT, P2 ;  /* 0x000000ff5d00720c */ /* 0x000fe20003f05320 */
[----:B-1----:R-:W-:Y:S01]  /*6020*/  IMAD.U32 R2, RZ, RZ, UR4 ;  /* 0x00000004ff027e24 */ /* 0x002fe2000f8e00ff */
[----:B------:R-:W-:Y:S01]  /*6030*/  LOP3.LUT R108, R108, 0x1, RZ, 0x3c, !PT ;  /* 0x000000016c6c7812 */ /* 0x000fe200078e3cff */
[----:B------:R-:W-:Y:S10]  /*6040*/  @!P3 BRA `(.L_x_111) ;  /* 0x000000000020b947 */ /* 0x000ff40003800000 */
[----:B------:R-:W-:Y:S04]  /*6050*/  ISETP.NE.U32.AND P3, PT, R86, RZ, PT ;  /* 0x000000ff5600720c */ /* 0x000fe80003f65070 */
[----:B------:R-:W-:Y:S11]  /*6060*/  ISETP.NE.AND.EX P3, PT, R87, RZ, PT, P3 ;  /* 0x000000ff5700720c */ /* 0x000ff60003f65330 */
[----:B------:R-:W-:Y:S02]  /*6070*/  @!UPT UIADD3 URZ, UPT, UPT, URZ, URZ, URZ ;  /* 0x000000fffffff290 */ /* 0x000fe4000fffe0ff */
[----:B------:R-:W1:Y:S01]  /*6080*/  @P3 LDC.64 R4, c[0x0][0x8a8] ;  /* 0x00022a00ff043b82 */ /* 0x000e620000000a00 */
[----:B------:R-:W-:Y:S04]  /*6090*/  @P3 IMAD R0, R88, UR44, RZ ;  /* 0x0000002c58003c24 */ /* 0x000fe8000f8e02ff */
[----:B-1----:R-:W-:Y:S05]  /*60a0*/  @P3 IMAD.WIDE R4, R0, 0x4, R4 ;  /* 0x0000000400043825 */ /* 0x002fea00078e0204 */
[----:B-----5:R1:W5:Y:S02]  /*60b0*/  @P3 LDG.E R47, desc[UR46][R4.64] ;  /* 0x0000002e042f3981 */ /* 0x020364000c1e1900 */
[----:B-1----:R-:W2:Y:S02]  /*60c0*/  @!P3 LDC R47, c[0x0][0x8a0] ;  /* 0x00022800ff2fbb82 */ /* 0x002ea40000000800 */
.L_x_111:
[----:B------:R-:W-:Y:S05]  /*60d0*/  @P4 BRA P0, `(.L_x_112) ;  /* 0x0000000000344947 */ /* 0x000fea0000000000 */
[----:B------:R-:W-:Y:S02]  /*60e0*/  ISETP.NE.AND.EX P2, PT, R93, RZ, PT, P2 ;  /* 0x000000ff5d00720c */ /* 0x000fe40003f45320 */
[----:B------:R-:W-:Y:S11]  /*60f0*/  PLOP3.LUT P0, PT, PT, PT, PT, 0x80, 0x8 ;  /* 0x000000000008781c */ /* 0x000ff60003f0f070 */
[----:B------:R-:W-:Y:S02]  /*6100*/  @P2 LOP3.LUT P3, RZ, R98, 0xff, RZ, 0xc0, !PT ;  /* 0x000000ff62ff2812 */ /* 0x000fe4000786c0ff */
[----:B------:R-:W-:Y:S02]  /*6110*/  @P2 ISETP.NE.U32.AND P4, PT, RZ, UR38, PT ;  /* 0x00000026ff002c0c */ /* 0x000fe4000bf85070 */
[----:B------:R-:W-:Y:S02]  /*6120*/  @P2 PLOP3.LUT P0, PT, P3, PT, PT, 0x80, 0x8 ;  /* 0x000000000008281c */ /* 0x000fe40001f0f070 */
[C---:B---3-5:R-:W-:Y:S02]  /*6130*/  @P2 FSETP.NEU.AND P3, PT, R49.reuse, RZ, PT ;  /* 0x000000ff3100220b */ /* 0x068fe40003f6d000 */
[----:B------:R-:W-:Y:S02]  /*6140*/  @P2 ISETP.NE.AND.EX P4, PT, RZ, UR39, PT, P4 ;  /* 0x00000027ff002c0c */ /* 0x000fe4000bf85340 */
[----:B------:R-:W-:Y:S02]  /*6150*/  @P2 SEL R0, RZ, 0xffffffff, P3 ;  /* 0xffffffffff002807 */ /* 0x000fe40001800000 */
[----:B------:R-:W-:Y:S05]  /*6160*/  @!P2 FSETP.EQ.AND P5, PT, R49, RZ, PT ;  /* 0x000000ff3100a20b */ /* 0x000fea0003fa2000 */
[----:B------:R-:W-:Y:S04]  /*6170*/  @!P0 SEL R0, RZ, 0xffffffff, P4 ;  /* 0xffffffffff008807 */ /* 0x000fe80002000000 */
[----:B------:R-:W-:Y:S04]  /*6180*/  @P2 LOP3.LUT R0, R0, 0x1, RZ, 0xc0, !PT ;  /* 0x0000000100002812 */ /* 0x000fe800078ec0ff */
[----:B------:R-:W-:Y:S04]  /*6190*/  @P2 ISETP.EQ.U32.AND P5, PT, R0, 0x1, PT ;  /* 0x000000010000280c */ /* 0x000fe80003fa2070 */
[----:B------:R-:W-:Y:S09]  /*61a0*/  P2R R115, PR, RZ, 0x20 ;  /* 0x00000020ff737803 */ /* 0x000ff20000000000 */
.L_x_112:
[----:B------:R-:W-:Y:S05]  /*61b0*/  BRA.U !UP0, `(.L_x_113) ;  /* 0x00000001084c7547 */ /* 0x000fea000b800000 */
[----:B------:R-:W-:Y:S01]  /*61c0*/  ISETP.LE.AND P0, PT, R43, UR49, PT ;  /* 0x000000312b007c0c */ /* 0x000fe2000bf03270 */
[----:B------:R-:W-:Y:S05]  /*61d0*/  VIADD R0, R46, UR50 ;  /* 0x000000322e007c36 */ /* 0x000fea0008000000 */
[----:B------:R-:W-:Y:S01]  /*61e0*/  ISETP.GE.OR P0, PT, R0, UR36, P0 ;  /* 0x0000002400007c0c */ /* 0x000fe20008706670 */
[----:B------:R-:W-:Y:S11]  /*61f0*/  IMAD.U32 R0, RZ, RZ, UR50 ;  /* 0x00000032ff007e24 */ /* 0x000ff6000f8e00ff */
[----:B------:R-:W-:Y:S01]  /*6200*/  @!UPT UIADD3 URZ, UPT, UPT, URZ, URZ, URZ ;  /* 0x000000fffffff290 */ /* 0x000fe2000fffe0ff */
[----:B------:R-:W-:Y:S01]  /*6210*/  @!P0 IADD3 R2, P2, PT, R46, UR50, RZ ;  /* 0x000000322e028c10 */ /* 0x000fe2000ff5e0ff */
[----:B------:R-:W1:Y:S01]  /*6220*/  @!P0 LDC.64 R4, c[0x0][0x8d0] ;  /* 0x00023400ff048b82 */ /* 0x000e620000000a00 */
[----:B------:R-:W-:Y:S02]  /*6230*/  VOTEU.ALL UP0, P0 ;  /* 0x0000000000ff7886 */ /* 0x000fe40000000000 */
[----:B------:R-:W-:Y:S03]  /*6240*/  @!P0 LEA.HI.X.SX32 R3, R0, RZ, 0x1, P2 ;  /* 0x000000ff00038211 */ /* 0x000fe600010f0eff */
[----:B------:R-:W-:Y:S06]  /*6250*/  @!UP0 USHF.R.S32.HI UR4, URZ, 0x1f, UR44 ;  /* 0x0000001fff048899 */ /* 0x000fec000801142c */
[C---:B-1----:R-:W-:Y:S02]  /*6260*/  @!P0 IMAD R0, R4.reuse, UR4, RZ ;  /* 0x0000000404008c24 */ /* 0x042fe4000f8e02ff */
[----:B------:R-:W-:Y:S04]  /*6270*/  @!P0 IMAD.WIDE.U32 R2, R4, UR44, R2 ;  /* 0x0000002c04028c25 */ /* 0x000fe8000f8e0002 */
[----:B------:R-:W-:Y:S01]  /*6280*/  @!P0 IMAD R0, R5, UR44, R0 ;  /* 0x0000002c05008c24 */ /* 0x000fe2000f8e0200 */
[C---:B------:R-:W-:Y:S04]  /*6290*/  @!P0 LEA R4, P2, R2.reuse, UR42, 0x1 ;  /* 0x0000002a02048c11 */ /* 0x040fe8000f8408ff */
[----:B------:R-:W-:Y:S04]  /*62a0*/  @!P0 IADD3 R0, PT, PT, R3, R0, RZ ;  /* 0x0000000003008210 */ /* 0x000fe80007ffe0ff */
[----:B------:R-:W-:Y:S01]  /*62b0*/  @!P0 LEA.HI.X R5, R2, UR43, R0, 0x1, P2 ;  /* 0x0000002b02058c11 */ /* 0x000fe200090f0c00 */
[----:B------:R-:W-:Y:S04]  /*62c0*/  IMAD.MOV.U32 R2, RZ, RZ, RZ ;  /* 0x000000ffff027224 */ /* 0x000fe800078e00ff */
[----:B------:R-:W4:Y:S02]  /*62d0*/  @!P0 LDG.E.U16 R4, desc[UR46][R4.64] ;  /* 0x0000002e04048981 */ /* 0x000f24000c1e1500 */
[----:B----4-:R-:W-:Y:S07]  /*62e0*/  @!P0 SHF.L.U32 R2, R4, 0x10, RZ ;  /* 0x0000001004028819 */ /* 0x010fee00000006ff */
.L_x_113:
[----:B------:R-:W-:Y:S01]  /*62f0*/  @!P5 SHF.L.U32 R0, R108, 0x1f, RZ ;  /* 0x0000001f6c00d819 */ /* 0x000fe200000006ff */
[----:B------:R-:W-:Y:S01]  /*6300*/  BSSY B1, `(.L_x_114) ;  /* 0x0000033000017945 */ /* 0x000fe20003800000 */
[C---:B------:R-:W-:Y:S01]  /*6310*/  LEA R118, R85.reuse, UR41, 0x3 ;  /* 0x0000002955767c11 */ /* 0x040fe2000f8e18ff */
[----:B------:R-:W-:Y:S01]  /*6320*/  IMAD.MOV.U32 R61, RZ, RZ, 0x1 ;  /* 0x00000001ff3d7424 */ /* 0x000fe200078e00ff */
[----:B------:R1:W4:Y:S01]  /*6330*/  @!P5 SYNCS.PHASECHK.TRANS64.TRYWAIT P2, [UR41+0x80], R0 ;  /* 0x00008000ff00d5a7 */ /* 0x0003220008041129 */
[----:B------:R-:W-:Y:S01]  /*6340*/  ISETP.NE.U32.AND P4, PT, RZ, UR38, PT ;  /* 0x00000026ff007c0c */ /* 0x000fe2000bf85070 */
[----:B------:R-:W-:Y:S01]  /*6350*/  IMAD R51, R85, 0x80, R84 ;  /* 0x0000008055337824 */ /* 0x000fe200078e0254 */
[----:B---3-5:R-:W-:Y:S01]  /*6360*/  FSETP.NEU.AND P3, PT, R49, RZ, PT ;  /* 0x000000ff3100720b */ /* 0x028fe20003f6d000 */
[----:B------:R-:W-:Y:S01]  /*6370*/  IMAD R117, R112, -0x10, R110 ;  /* 0xfffffff070757824 */ /* 0x000fe200078e026e */
[----:B------:R-:W-:Y:S01]  /*6380*/  ISETP.NE.AND.EX P4, PT, RZ, UR39, PT, P4 ;  /* 0x00000027ff007c0c */ /* 0x000fe2000bf85340 */
[----:B------:R-:W-:Y:S01]  /*6390*/  IMAD.MOV.U32 R60, RZ, RZ, RZ ;  /* 0x000000ffff3c7224 */ /* 0x000fe200078e00ff */
[----:B------:R-:W-:Y:S02]  /*63a0*/  SEL R3, RZ, 0xffffffff, P3 ;  /* 0xffffffffff037807 */ /* 0x000fe40001800000 */
[----:B------:R-:W-:Y:S02]  /*63b0*/  CS2R R82, SRZ ;  /* 0x0000000000527805 */ /* 0x000fe4000001ff00 */
[----:B------:R-:W-:Y:S02]  /*63c0*/  SEL R4, RZ, 0xffffffff, P4 ;  /* 0xffffffffff047807 */ /* 0x000fe40002000000 */
[----:B------:R-:W-:Y:S02]  /*63d0*/  CS2R R80, SRZ ;  /* 0x0000000000507805 */ /* 0x000fe4000001ff00 */
[----:B------:R-:W-:Y:S02]  /*63e0*/  LOP3.LUT P4, R116, R98, 0xff, RZ, 0xc0, !PT ;  /* 0x000000ff62747812 */ /* 0x000fe4000788c0ff */
[----:B------:R-:W-:Y:S02]  /*63f0*/  CS2R R74, SRZ ;  /* 0x00000000004a7805 */ /* 0x000fe4000001ff00 */
[----:B------:R-:W-:Y:S02]  /*6400*/  CS2R R72, SRZ ;  /* 0x0000000000487805 */ /* 0x000fe4000001ff00 */
[----:B------:R-:W-:Y:S02]  /*6410*/  CS2R R66, SRZ ;  /* 0x0000000000427805 */ /* 0x000fe4000001ff00 */
[----:B------:R-:W-:Y:S02]  /*6420*/  @P1 SEL R3, R4, R3, !P4 ;  /* 0x0000000304031207 */ /* 0x000fe40006000000 */
[----:B------:R-:W-:Y:S02]  /*6430*/  CS2R R64, SRZ ;  /* 0x0000000000407805 */ /* 0x000fe4000001ff00 */
[----:B------:R-:W-:Y:S02]  /*6440*/  CS2R R58, SRZ ;  /* 0x00000000003a7805 */ /* 0x000fe4000001ff00 */
[----:B------:R-:W-:Y:S02]  /*6450*/  CS2R R56, SRZ ;  /* 0x0000000000387805 */ /* 0x000fe4000001ff00 */
[----:B------:R-:W-:Y:S02]  /*6460*/  LOP3.LUT R3, R3, 0x1, RZ, 0xc0, !PT ;  /* 0x0000000103037812 */ /* 0x000fe400078ec0ff */
[----:B-1----:R-:W-:Y:S02]  /*6470*/  SHF.L.U32 R0, R107, 0x1f, RZ ;  /* 0x0000001f6b007819 */ /* 0x002fe400000006ff */
[----:B------:R-:W-:Y:S02]  /*6480*/  ISETP.NE.U32.AND P1, PT, R3, 0x1, PT ;  /* 0x000000010300780c */ /* 0x000fe40003f25070 */
[----:B------:R1:W3:Y:S02]  /*6490*/  SYNCS.PHASECHK.TRANS64.TRYWAIT P0, [R118+URZ+0xf0], R0 ;  /* 0x0000f000760075a7 */ /* 0x0002e400080011ff */
[----:B------:R-:W-:Y:S02]  /*64a0*/  P2R R62, PR, RZ, 0x2 ;  /* 0x00000002ff3e7803 */ /* 0x000fe40000000000 */
[----:B----4-:R-:W-:Y:S01]  /*64b0*/  @!P5 SEL R61, RZ, 0x1, !P2 ;  /* 0x00000001ff3dd807 */ /* 0x010fe20005000000 */
[----:B-1----:R-:W-:Y:S06]  /*64c0*/  @P5 BRA `(.L_x_115) ;  /* 0x0000000000585947 */ /* 0x002fec0003800000 */
[----:B------:R-:W-:Y:S01]  /*64d0*/  IMAD.MOV.U32 R83, RZ, RZ, RZ ;  /* 0x000000ffff537224 */ /* 0x000fe200078e00ff */
[----:B------:R-:W-:Y:S01]  /*64e0*/  ISETP.NE.AND P1, PT, R61, RZ, PT ;  /* 0x000000ff3d00720c */ /* 0x000fe20003f25270 */
[----:B------:R-:W-:Y:S01]  /*64f0*/  BSSY B0, `(.L_x_116) ;  /* 0x000000c000007945 */ /* 0x000fe20003800000 */
[----:B------:R-:W-:Y:S02]  /*6500*/  CS2R R58, SRZ ;  /* 0x00000000003a7805 */ /* 0x000fe4000001ff00 */
[----:B------:R-:W-:Y:S02]  /*6510*/  CS2R R56, SRZ ;  /* 0x0000000000387805 */ /* 0x000fe4000001ff00 */
[----:B------:R-:W-:Y:S02]  /*6520*/  CS2R R66, SRZ ;  /* 0x0000000000427805 */ /* 0x000fe4000001ff00 */
[----:B------:R-:W-:Y:S02]  /*6530*/  CS2R R64, SRZ ;  /* 0x0000000000407805 */ /* 0x000fe4000001ff00 */
[----:B------:R-:W-:Y:S02]  /*6540*/  CS2R R74, SRZ ;  /* 0x00000000004a7805 */ /* 0x000fe4000001ff00 */
[----:B------:R-:W-:Y:S02]  /*6550*/  CS2R R72, SRZ ;  /* 0x0000000000487805 */ /* 0x000fe4000001ff00 */
[----:B------:R-:W-:Y:S01]  /*6560*/  CS2R R80, SRZ ;  /* 0x0000000000507805 */ /* 0x000fe2000001ff00 */
[----:B------:R-:W-:Y:S06]  /*6570*/  @P1 BRA `(.L_x_117) ;  /* 0x00000000000c1947 */ /* 0x000fec0003800000 */
[----:B------:R-:W-:Y:S04]  /*6580*/  SHF.L.U32 R4, R108, 0x1f, RZ ;  /* 0x0000001f6c047819 */ /* 0x000fe800000006ff */
[----:B------:R-:W1:Y:S02]  /*6590*/  SYNCS.PHASECHK.TRANS64.TRYWAIT P1, [UR41+0x80], R4 ;  /* 0x00008004ff0075a7 */ /* 0x000e640008021129 */
[----:B-1----:R-:W-:Y:S05]  /*65a0*/  @!P1 BRA `(.L_x_118) ;  /* 0x0000004000189947 */ /* 0x002fea0003800000 */
.L_x_117:
[----:B------:R-:W-:Y:S05]  /*65b0*/  BSYNC B0 ;  /* 0x0000000000007941 */ /* 0x000fea0003800000 */
.L_x_116:
[----:B------:R-:W-:Y:S01]  /*65c0*/  ISETP.NE.AND P1, PT, R62, RZ, PT ;  /* 0x000000ff3e00720c */ /* 0x000fe20003f25270 */
[----:B------:R-:W-:Y:S11]  /*65d0*/  HFMA2 R60, -RZ, RZ, 0, 5.9604644775390625e-08 ;  /* 0x00000001ff3c7431 */ /* 0x000ff600000001ff */
[----:B------:R-:W-:Y:S01]  /*65e0*/  @!UPT UIADD3 URZ, UPT, UPT, URZ, URZ, URZ ;  /* 0x000000fffffff290 */ /* 0x000fe2000fffe0ff */
[----:B------:R4:W1:Y:S04]  /*65f0*/  @P1 LDS.128 R56, [R111] ;  /* 0x000000006f381984 */ /* 0x0008680000000c00 */
[----:B------:R4:W1:Y:S04]  /*6600*/  @P1 LDS.128 R64, [R110+0x10] ;  /* 0x000010006e401984 */ /* 0x0008680000000c00 */
[----:B------:R4:W1:Y:S04]  /*6610*/  @P1 LDS.128 R72, [R109+0x20] ;  /* 0x000020006d481984 */ /* 0x0008680000000c00 */
[----:B------:R4:W1:Y:S02]  /*6620*/  @P1 LDS.128 R80, [R117+0x30] ;  /* 0x0000300075501984 */ /* 0x0008640000000c00 */
.L_x_115:
[----:B------:R-:W-:Y:S05]  /*6630*/  BSYNC B1 ;  /* 0x0000000000017941 */ /* 0x000fea0003800000 */
.L_x_114:
[----:B-1----:R-:W-:Y:S04]  /*6640*/  SHF.R.U32.HI R3, RZ, 0x15, R51 ;  /* 0x00000015ff037819 */ /* 0x002fe80000011633 */
[----:B------:R-:W-:Y:S01]  /*6650*/  LOP3.LUT P1, RZ, R3, 0x3, R102, 0x48, !PT ;  /* 0x0000000303ff7812 */ /* 0x000fe20007824866 */
[----:B------:R-:W-:Y:S01]  /*6660*/  @!UPT UIADD3 URZ, UPT, UPT, URZ, URZ, URZ ;  /* 0x000000fffffff290 */ /* 0x000fe2000fffe0ff */
[----:B---3--:R-:W-:Y:S11]  /*6670*/  @P0 BRA `(.L_x_119) ;  /* 0x0000000000080947 */ /* 0x008ff60003800000 */
[----:B------:R-:W1:Y:S02]  /*6680*/  SYNCS.PHASECHK.TRANS64.TRYWAIT P0, [R118+URZ+0xf0], R0 ;  /* 0x0000f000760075a7 */ /* 0x000e6400080011ff */
[----:B-1----:R-:W-:Y:S05]  /*6690*/  @!P0 BRA `(.L_x_120) ;  /* 0x0000003c00f48947 */ /* 0x002fea0003800000 */
.L_x_119:
[----:B------:R-:W-:Y:S05]  /*66a0*/  @!P1 BRA `(.L_x_121) ;  /* 0x0000000000409947 */ /* 0x000fea0003800000 */
[----:B------:R-:W3:Y:S01]  /*66b0*/  LDCU.64 UR8, c[0x4][0x70] ;  /* 0x01000e00ff0877ac */ /* 0x000ee20008000a00 */
[----:B------:R-:W-:Y:S01]  /*66c0*/  MOV R15, 0x0 ;  /* 0x00000000000f7802 */ /* 0x000fe20000000f00 */
[----:B------:R-:W-:Y:S02]  /*66d0*/  HFMA2 R12, -RZ, RZ, 0, 5.9604644775390625e-08 ;  /* 0x00000001ff0c7431 */ /* 0x000fe400000001ff */
[----:B------:R-:W-:Y:S02]  /*66e0*/  IMAD.MOV.U32 R8, RZ, RZ, 0x192 ;  /* 0x00000192ff087424 */ /* 0x000fe400078e00ff */
[----:B------:R-:W-:Y:S01]  /*66f0*/  IMAD.MOV.U32 R13, RZ, RZ, RZ ;  /* 0x000000ffff0d7224 */ /* 0x000fe200078e00ff */
[----:B------:R-:W5:Y:S01]  /*6700*/  LDCU.64 UR6, c[0x4][0x78] ;  /* 0x01000f00ff0677ac */ /* 0x000f620008000a00 */
[----:B------:R-:W1:Y:S01]  /*6710*/  LDC.64 R14, c[0x4][R15] ;  /* 0x010000000f0e7b82 */ /* 0x000e620000000a00 */
[----:B------:R-:W2:Y:S01]  /*6720*/  LDCU.64 UR4, c[0x4][0x10] ;  /* 0x01000200ff0477ac */ /* 0x000ea20008000a00 */
[----:B---3--:R-:W-:Y:S01]  /*6730*/  MOV R5, UR9 ;  /* 0x0000000900057c02 */ /* 0x008fe20008000f00 */
[----:B------:R-:W-:Y:S01]  /*6740*/  IMAD.U32 R4, RZ, RZ, UR8 ;  /* 0x00000008ff047e24 */ /* 0x000fe2000f8e00ff */
[----:B-----5:R-:W-:Y:S01]  /*6750*/  MOV R7, UR7 ;  /* 0x0000000700077c02 */ /* 0x020fe20008000f00 */
[----:B------:R-:W-:Y:S01]  /*6760*/  IMAD.U32 R6, RZ, RZ, UR6 ;  /* 0x00000006ff067e24 */ /* 0x000fe2000f8e00ff */
[----:B--2---:R-:W-:Y:S01]  /*6770*/  MOV R11, UR5 ;  /* 0x00000005000b7c02 */ /* 0x004fe20008000f00 */
[----:B------:R-:W-:Y:S02]  /*6780*/  IMAD.U32 R10, RZ, RZ, UR4 ;  /* 0x00000004ff0a7e24 */ /* 0x000fe4000f8e00ff */
[----:B------:R-:W-:Y:S07]  /*6790*/  LEPC R20, `(.L_x_121) ;  /* 0x000000001014794e */ /* 0x000fee0000000000 */
[----:B-1--4-:R-:W-:Y:S05]  /*67a0*/  CALL.ABS.NOINC R14 ;  /* 0x000000000e007343 */ /* 0x012fea0003c00000 */
.L_x_121:
[C---:B------:R-:W-:Y:S01]  /*67b0*/  SHF.L.U32 R48, R56.reuse, 0x10, RZ ;  /* 0x0000001038307819 */ /* 0x040fe200000006ff */
[----:B------:R-:W-:Y:S05]  /*67c0*/  WARPSYNC.ALL ;  /* 0x0000000000007948 */ /* 0x000fea0003800000 */
[----:B------:R-:W-:Y:S01]  /*67d0*/  R2UR UR4, R51 ;  /* 0x00000000330472ca */ /* 0x000fe200000e0000 */
[----:B------:R-:W-:Y:S01]  /*67e0*/  BSSY.RECONVERGENT B0, `(.L_x_122) ;  /* 0x0000088000007945 */ /* 0x000fe20003800200 */
[----:B------:R-:W-:Y:S02]  /*67f0*/  LOP3.LUT R50, R56, 0xffff0000, RZ, 0xc0, !PT ;  /* 0xffff000038327812 */ /* 0x000fe400078ec0ff */
[----:B------:R-:W-:Y:S09]  /*6800*/  ISETP.NE.AND P0, PT, R104, RZ, PT ;  /* 0x000000ff6800720c */ /* 0x000ff20003f05270 */
[----:B------:R-:W1:Y:S02]  /*6810*/  LDTM.x32 R4, tmem[UR4] ;  /* 0x00000004000479ee */ /* 0x000e6400082c0000 */
[C-C-:B-12---:R-:W-:Y:S01]  /*6820*/  FFMA R0, R47.reuse, R4, R2.reuse ;  /* 0x000000042f007223 */ /* 0x146fe20000000002 */
[C-C-:B------:R-:W-:Y:S01]  /*6830*/  FFMA R3, R47.reuse, R5, R2.reuse ;  /* 0x000000052f037223 */ /* 0x140fe20000000002 */
        /* <DEDUP_REMOVED lines=26> */
[--C-:B------:R-:W-:Y:S01]  /*69e0*/  FFMA R28, R47, R32, R2.reuse ;  /* 0x000000202f1c7223 */ /* 0x100fe20000000002 */
[----:B------:R-:W-:Y:S01]  /*69f0*/  SHF.L.U32 R32, R57, 0x10, RZ ;  /* 0x0000001039207819 */ /* 0x000fe200000006ff */
[--C-:B------:R-:W-:Y:S01]  /*6a00*/  FFMA R29, R47, R33, R2.reuse ;  /* 0x000000212f1d7223 */ /* 0x100fe20000000002 */
[----:B------:R-:W-:Y:S01]  /*6a10*/  LOP3.LUT R33, R57, 0xffff0000, RZ, 0xc0, !PT ;  /* 0xffff000039217812 */ /* 0x000fe200078ec0ff */
[C-C-:B------:R-:W-:Y:S01]  /*6a20*/  FFMA R34, R47.reuse, R34, R2.reuse ;  /* 0x000000222f227223 */ /* 0x140fe20000000002 */
[----:B------:R-:W-:Y:S01]  /*6a30*/  FFMA R35, R47, R35, R2 ;  /* 0x000000232f237223 */ /* 0x000fe20000000002 */
[C---:B------:R-:W-:Y:S01]  /*6a40*/  FFMA R0, R49.reuse, R48, R0 ;  /* 0x0000003031007223 */ /* 0x040fe20000000000 */
[C---:B------:R-:W-:Y:S01]  /*6a50*/  SHF.L.U32 R48, R58.reuse, 0x10, RZ ;  /* 0x000000103a307819 */ /* 0x040fe200000006ff */
[C---:B------:R-:W-:Y:S01]  /*6a60*/  FFMA R3, R49.reuse, R50, R3 ;  /* 0x0000003231037223 */ /* 0x040fe20000000003 */
[C---:B------:R-:W-:Y:S01]  /*6a70*/  FFMA R6, R49.reuse, R32, R6 ;  /* 0x0000002031067223 */ /* 0x040fe20000000006 */
[----:B------:R-:W-:Y:S01]  /*6a80*/  LOP3.LUT R32, R58, 0xffff0000, RZ, 0xc0, !PT ;  /* 0xffff00003a207812 */ /* 0x000fe200078ec0ff */
[C---:B------:R-:W-:Y:S01]  /*6a90*/  FFMA R7, R49.reuse, R33, R7 ;  /* 0x0000002131077223 */ /* 0x040fe20000000007 */
[----:B------:R-:W-:Y:S01]  /*6aa0*/  FFMA R4, R49, R48, R4 ;  /* 0x0000003031047223 */ /* 0x000fe20000000004 */
[----:B------:R-:W-:Y:S02]  /*6ab0*/  F2FP.RELU.BF16.F32.PACK_AB R52, R3, R0 ;  /* 0x000000000334723e */ /* 0x000fe400000018ff */
[----:B------:R-:W-:Y:S01]  /*6ac0*/  SHF.L.U32 R0, R59, 0x10, RZ ;  /* 0x000000103b007819 */ /* 0x000fe200000006ff */
[----:B------:R-:W-:Y:S01]  /*6ad0*/  FFMA R5, R49, R32, R5 ;  /* 0x0000002031057223 */ /* 0x000fe20000000005 */
[----:B------:R-:W-:Y:S02]  /*6ae0*/  LOP3.LUT R3, R59, 0xffff0000, RZ, 0xc0, !PT ;  /* 0xffff00003b037812 */ /* 0x000fe400078ec0ff */
[----:B------:R-:W-:Y:S01]  /*6af0*/  F2FP.RELU.BF16.F32.PACK_AB R53, R7, R6 ;  /* 0x000000060735723e */ /* 0x000fe200000018ff */
[C---:B------:R-:W-:Y:S01]  /*6b00*/  FFMA R10, R49.reuse, R0, R10 ;  /* 0x00000000310a7223 */ /* 0x040fe2000000000a */
[C---:B------:R-:W-:Y:S01]  /*6b10*/  SHF.L.U32 R0, R64.reuse, 0x10, RZ ;  /* 0x0000001040007819 */ /* 0x040fe200000006ff */
[----:B------:R-:W-:Y:S01]  /*6b20*/  FFMA R11, R49, R3, R11 ;  /* 0x00000003310b7223 */ /* 0x000fe2000000000b */
[----:B------:R-:W-:Y:S02]  /*6b30*/  F2FP.RELU.BF16.F32.PACK_AB R54, R5, R4 ;  /* 0x000000040536723e */ /* 0x000fe400000018ff */
[----:B------:R-:W-:Y:S01]  /*6b40*/  LOP3.LUT R3, R64, 0xffff0000, RZ, 0xc0, !PT ;  /* 0xffff000040037812 */ /* 0x000fe200078ec0ff */
[----:B------:R-:W-:Y:S01]  /*6b50*/  FFMA R8, R49, R0, R8 ;  /* 0x0000000031087223 */ /* 0x000fe20000000008 */
[C---:B------:R-:W-:Y:S02]  /*6b60*/  SHF.L.U32 R4, R65.reuse, 0x10, RZ ;  /* 0x0000001041047819 */ /* 0x040fe400000006ff */
[----:B------:R-:W-:Y:S01]  /*6b70*/  LOP3.LUT R0, R65, 0xffff0000, RZ, 0xc0, !PT ;  /* 0xffff000041007812 */ /* 0x000fe200078ec0ff */
[C---:B------:R-:W-:Y:S01]  /*6b80*/  FFMA R9, R49.reuse, R3, R9 ;  /* 0x0000000331097223 */ /* 0x040fe20000000009 */
[C---:B------:R-:W-:Y:S01]  /*6b90*/  SHF.L.U32 R3, R66.reuse, 0x10, RZ ;  /* 0x0000001042037819 */ /* 0x040fe200000006ff */
[----:B------:R-:W-:Y:S01]  /*6ba0*/  FFMA R14, R49, R4, R14 ;  /* 0x00000004310e7223 */ /* 0x000fe2000000000e */
[----:B------:R-:W-:Y:S01]  /*6bb0*/  SHF.L.U32 R4, R67, 0x10, RZ ;  /* 0x0000001043047819 */ /* 0x000fe200000006ff */
[C---:B------:R-:W-:Y:S01]  /*6bc0*/  FFMA R15, R49.reuse, R0, R15 ;  /* 0x00000000310f7223 */ /* 0x040fe2000000000f */
[----:B------:R-:W-:Y:S01]  /*6bd0*/  LOP3.LUT R0, R66, 0xffff0000, RZ, 0xc0, !PT ;  /* 0xffff000042007812 */ /* 0x000fe200078ec0ff */
[----:B------:R-:W-:Y:S01]  /*6be0*/  FFMA R12, R49, R3, R12 ;  /* 0x00000003310c7223 */ /* 0x000fe2000000000c */
[C---:B------:R-:W-:Y:S02]  /*6bf0*/  SHF.L.U32 R3, R72.reuse, 0x10, RZ ;  /* 0x0000001048037819 */ /* 0x040fe400000006ff */
[----:B------:R-:W-:Y:S01]  /*6c00*/  F2FP.RELU.BF16.F32.PACK_AB R55, R11, R10 ;  /* 0x0000000a0b37723e */ /* 0x000fe200000018ff */
[----:B------:R-:W-:Y:S01]  /*6c10*/  FFMA R13, R49, R0, R13 ;  /* 0x00000000310d7223 */ /* 0x000fe2000000000d */
[----:B------:R-:W-:Y:S01]  /*6c20*/  LOP3.LUT R0, R67, 0xffff0000, RZ, 0xc0, !PT ;  /* 0xffff000043007812 */ /* 0x000fe200078ec0ff */
[----:B------:R-:W-:Y:S01]  /*6c30*/  FFMA R18, R49, R4, R18 ;  /* 0x0000000431127223 */ /* 0x000fe20000000012 */
[----:B------:R-:W-:Y:S01]  /*6c40*/  LOP3.LUT R4, R72, 0xffff0000, RZ, 0xc0, !PT ;  /* 0xffff000048047812 */ /* 0x000fe200078ec0ff */
[----:B------:R1:W-:Y:S01]  /*6c50*/  STS.128 [R111], R52 ;  /* 0x000000346f007388 */ /* 0x0003e20000000c00 */
[----:B------:R-:W-:Y:S01]  /*6c60*/  F2FP.RELU.BF16.F32.PACK_AB R8, R9, R8 ;  /* 0x000000080908723e */ /* 0x000fe200000018ff */
[----:B------:R-:W-:Y:S01]  /*6c70*/  FFMA R19, R49, R0, R19 ;  /* 0x0000000031137223 */ /* 0x000fe20000000013 */
[----:B------:R-:W-:Y:S01]  /*6c80*/  SHF.L.U32 R0, R73, 0x10, RZ ;  /* 0x0000001049007819 */ /* 0x000fe200000006ff */
[----:B------:R-:W-:Y:S01]  /*6c90*/  FFMA R16, R49, R3, R16 ;  /* 0x0000000331107223 */ /* 0x000fe20000000010 */
[----:B------:R-:W-:Y:S01]  /*6ca0*/  LOP3.LUT R3, R73, 0xffff0000, RZ, 0xc0, !PT ;  /* 0xffff000049037812 */ /* 0x000fe200078ec0ff */
[----:B------:R-:W-:Y:S01]  /*6cb0*/  FFMA R17, R49, R4, R17 ;  /* 0x0000000431117223 */ /* 0x000fe20000000011 */
[----:B------:R-:W-:Y:S01]  /*6cc0*/  SHF.L.U32 R4, R75, 0x10, RZ ;  /* 0x000000104b047819 */ /* 0x000fe200000006ff */
[C---:B------:R-:W-:Y:S01]  /*6cd0*/  FFMA R22, R49.reuse, R0, R22 ;  /* 0x0000000031167223 */ /* 0x040fe20000000016 */
[C---:B------:R-:W-:Y:S01]  /*6ce0*/  SHF.L.U32 R0, R74.reuse, 0x10, RZ ;  /* 0x000000104a007819 */ /* 0x040fe200000006ff */
[----:B------:R-:W-:Y:S01]  /*6cf0*/  FFMA R23, R49, R3, R23 ;  /* 0x0000000331177223 */ /* 0x000fe20000000017 */
[----:B------:R-:W-:Y:S02]  /*6d00*/  LOP3.LUT R3, R74, 0xffff0000, RZ, 0xc0, !PT ;  /* 0xffff00004a037812 */ /* 0x000fe400078ec0ff */
[----:B------:R-:W-:Y:S01]  /*6d10*/  F2FP.RELU.BF16.F32.PACK_AB R9, R15, R14 ;  /* 0x0000000e0f09723e */ /* 0x000fe200000018ff */
[----:B------:R-:W-:Y:S01]  /*6d20*/  FFMA R20, R49, R0, R20 ;  /* 0x0000000031147223 */ /* 0x000fe20000000014 */
[----:B------:R-:W-:Y:S01]  /*6d30*/  LOP3.LUT R0, R75, 0xffff0000, RZ, 0xc0, !PT ;  /* 0xffff00004b007812 */ /* 0x000fe200078ec0ff */
[C---:B------:R-:W-:Y:S01]  /*6d40*/  FFMA R21, R49.reuse, R3, R21 ;  /* 0x0000000331157223 */ /* 0x040fe20000000015 */
[C---:B------:R-:W-:Y:S01]  /*6d50*/  FFMA R26, R49.reuse, R4, R26 ;  /* 0x00000004311a7223 */ /* 0x040fe2000000001a */
[C---:B------:R-:W-:Y:S02]  /*6d60*/  SHF.L.U32 R3, R80.reuse, 0x10, RZ ;  /* 0x0000001050037819 */ /* 0x040fe400000006ff */
[----:B------:R-:W-:Y:S01]  /*6d70*/  FFMA R27, R49, R0, R27 ;  /* 0x00000000311b7223 */ /* 0x000fe2000000001b */
[----:B------:R-:W-:Y:S02]  /*6d80*/  LOP3.LUT R0, R80, 0xffff0000, RZ, 0xc0, !PT ;  /* 0xffff000050007812 */ /* 0x000fe400078ec0ff */
[----:B------:R-:W-:Y:S01]  /*6d90*/  SHF.L.U32 R4, R81, 0x10, RZ ;  /* 0x0000001051047819 */ /* 0x000fe200000006ff */
[----:B------:R-:W-:Y:S01]  /*6da0*/  FFMA R24, R49, R3, R24 ;  /* 0x0000000331187223 */ /* 0x000fe20000000018 */
[----:B------:R-:W-:Y:S01]  /*6db0*/  F2FP.RELU.BF16.F32.PACK_AB R10, R13, R12 ;  /* 0x0000000c0d0a723e */ /* 0x000fe200000018ff */
[----:B------:R-:W-:Y:S01]  /*6dc0*/  FFMA R25, R49, R0, R25 ;  /* 0x0000000031197223 */ /* 0x000fe20000000019 */
[----:B------:R-:W-:Y:S01]  /*6dd0*/  F2FP.RELU.BF16.F32.PACK_AB R11, R19, R18 ;  /* 0x00000012130b723e */ /* 0x000fe200000018ff */
[----:B------:R-:W-:Y:S01]  /*6de0*/  FFMA R30, R49, R4, R30 ;  /* 0x00000004311e7223 */ /* 0x000fe2000000001e */
[----:B------:R-:W-:Y:S02]  /*6df0*/  LOP3.LUT R0, R81, 0xffff0000, RZ, 0xc0, !PT ;  /* 0xffff000051007812 */ /* 0x000fe400078ec0ff */
[C---:B------:R-:W-:Y:S01]  /*6e00*/  SHF.L.U32 R3, R82.reuse, 0x10, RZ ;  /* 0x0000001052037819 */ /* 0x040fe200000006ff */
[----:B------:R1:W-:Y:S01]  /*6e10*/  STS.128 [R110+0x10], R8 ;  /* 0x000010086e007388 */ /* 0x0003e20000000c00 */
[----:B------:R-:W-:Y:S01]  /*6e20*/  LOP3.LUT R4, R82, 0xffff0000, RZ, 0xc0, !PT ;  /* 0xffff000052047812 */ /* 0x000fe200078ec0ff */
[----:B------:R-:W-:Y:S01]  /*6e30*/  FFMA R31, R49, R0, R31 ;  /* 0x00000000311f7223 */ /* 0x000fe2000000001f */
[----:B------:R-:W-:Y:S01]  /*6e40*/  SHF.L.U32 R5, R83, 0x10, RZ ;  /* 0x0000001053057819 */ /* 0x000fe200000006ff */
[----:B------:R-:W-:Y:S01]  /*6e50*/  FFMA R28, R49, R3, R28 ;  /* 0x00000003311c7223 */ /* 0x000fe2000000001c */
[----:B------:R-:W-:Y:S01]  /*6e60*/  LOP3.LUT R6, R83, 0xffff0000, RZ, 0xc0, !PT ;  /* 0xffff000053067812 */ /* 0x000fe200078ec0ff */
[----:B------:R-:W-:Y:S01]  /*6e70*/  FFMA R29, R49, R4, R29 ;  /* 0x00000004311d7223 */ /* 0x000fe2000000001d */
[----:B------:R-:W-:Y:S01]  /*6e80*/  F2FP.RELU.BF16.F32.PACK_AB R16, R17, R16 ;  /* 0x000000101110723e */ /* 0x000fe200000018ff */
[----:B------:R-:W-:Y:S01]  /*6e90*/  FFMA R34, R49, R5, R34 ;  /* 0x0000000531227223 */ /* 0x000fe20000000022 */
[----:B------:R-:W-:Y:S01]  /*6ea0*/  F2FP.RELU.BF16.F32.PACK_AB R17, R23, R22 ;  /* 0x000000161711723e */ /* 0x000fe200000018ff */
[----:B------:R-:W-:Y:S01]  /*6eb0*/  FFMA R35, R49, R6, R35 ;  /* 0x0000000631237223 */ /* 0x000fe20000000023 */
[----:B------:R-:W-:Y:S02]  /*6ec0*/  F2FP.RELU.BF16.F32.PACK_AB R18, R21, R20 ;  /* 0x000000141512723e */ /* 0x000fe400000018ff */
[----:B------:R-:W-:Y:S02]  /*6ed0*/  F2FP.RELU.BF16.F32.PACK_AB R19, R27, R26 ;  /* 0x0000001a1b13723e */ /* 0x000fe400000018ff */
[----:B------:R-:W-:Y:S02]  /*6ee0*/  F2FP.RELU.BF16.F32.PACK_AB R24, R25, R24 ;  /* 0x000000181918723e */ /* 0x000fe400000018ff */
[----:B------:R-:W-:Y:S01]  /*6ef0*/  F2FP.RELU.BF16.F32.PACK_AB R25, R31, R30 ;  /* 0x0000001e1f19723e */ /* 0x000fe200000018ff */
[----:B------:R1:W-:Y:S01]  /*6f00*/  STS.128 [R109+0x20], R16 ;  /* 0x000020106d007388 */ /* 0x0003e20000000c00 */
[----:B------:R-:W-:Y:S02]  /*6f10*/  F2FP.RELU.BF16.F32.PACK_AB R26, R29, R28 ;  /* 0x0000001c1d1a723e */ /* 0x000fe400000018ff */
[----:B------:R-:W-:Y:S05]  /*6f20*/  F2FP.RELU.BF16.F32.PACK_AB R27, R35, R34 ;  /* 0x00000022231b723e */ /* 0x000fea00000018ff */
[----:B------:R1:W-:Y:S01]  /*6f30*/  STS.128 [R117+0x30], R24 ;  /* 0x0000301875007388 */ /* 0x0003e20000000c00 */
[----:B------:R-:W-:Y:S01]  /*6f40*/  @!PT LDS RZ, [RZ] ;  /* 0x00000000fffff984 */ /* 0x000fe20000000800 */
[----:B------:R-:W-:Y:S01]  /*6f50*/  @!PT LDS RZ, [RZ] ;  /* 0x00000000fffff984 */ /* 0x000fe20000000800 */
[----:B------:R-:W-:Y:S01]  /*6f60*/  @!PT LDS RZ, [RZ] ;  /* 0x00000000fffff984 */ /* 0x000fe20000000800 */
[----:B------:R-:W-:Y:S01]  /*6f70*/  @!PT LDS RZ, [RZ] ;  /* 0x00000000fffff984 */ /* 0x000fe20000000800 */
[----:B------:R2:W-:Y:S07]  /*6f80*/  MEMBAR.ALL.CTA ;  /* 0x0000000000007992 */ /* 0x0005ee0000008000 */
[----:B--2---:R-:W2:Y:S02]  /*6f90*/  FENCE.VIEW.ASYNC.S ;  /* 0x00000000000073c6 */ /* 0x004ea40000000000 */
[----:B--2---:R-:W-:Y:S06]  /*6fa0*/  BAR.SYNC.DEFER_BLOCKING 0x1, 0x80 ;  /* 0x0042000000007b1d */ /* 0x004fec0000010000 */
[----:B------:R-:W-:Y:S05]  /*6fb0*/  @P0 BRA `(.L_x_123) ;  /* 0x0000000000280947 */ /* 0x000fea0003800000 */
[----:B------:R-:W-:Y:S02]  /*6fc0*/  UIADD3 UR4, UPT, UPT, UR41, 0x200, URZ ;  /* 0x0000020029047890 */ /* 0x000fe4000fffe0ff */
[----:B------:R-:W-:Y:S01]  /*6fd0*/  UIADD3 UR6, UP0, UPT, UR54, 0x680, URZ ;  /* 0x0000068036067890 */ /* 0x000fe2000ff1e0ff */
[----:B------:R-:W-:Y:S03]  /*6fe0*/  UMOV UR51, UR44 ;  /* 0x0000002c00337c82 */ /* 0x000fe60008000000 */
[----:B------:R-:W-:Y:S01]  /*6ff0*/  MOV R103, UR4 ;  /* 0x0000000400677c02 */ /* 0x000fe20008000f00 */
[----:B------:R-:W-:Y:S03]  /*7000*/  UIADD3.X UR7, UPT, UPT, URZ, UR55, URZ, UP0, !UPT ;  /* 0x00000037ff077290 */ /* 0x000fe600087fe4ff */
[----:B------:R-:W-:Y:S11]  /*7010*/  R2UR UR48, R103 ;  /* 0x00000000673072ca */ /* 0x000ff600000e0000 */
[----:B------:R-:W-:Y:S02]  /*7020*/  @!UPT UIADD3 URZ, UPT, UPT, URZ, URZ, URZ ;  /* 0x000000fffffff290 */ /* 0x000fe4000fffe0ff */
[----:B------:R2:W-:Y:S01]  /*7030*/  UTMASTG.3D [UR48], [UR6] ;  /* 0x00000030060073b5 */ /* 0x0005e20008010000 */
[----:B------:R0:W-:Y:S01]  /*7040*/  UTMACMDFLUSH ;  /* 0x00000000000079b7 */ /* 0x0001e20000000000 */
[----:B--2---:R-:W-:Y:S04]  /*7050*/  DEPBAR.LE SB0, 0x1 ;  /* 0x000080400000791a */ /* 0x004fe80000000000 */
.L_x_123:
[----:B------:R-:W-:Y:S05]  /*7060*/  BSYNC.RECONVERGENT B0 ;  /* 0x0000000000007941 */ /* 0x000fea0003800200 */
.L_x_122:
[----:B------:R-:W-:Y:S01]  /*7070*/  BAR.SYNC.DEFER_BLOCKING 0x1, 0x80 ;  /* 0x0042000000007b1d */ /* 0x000fe20000010000 */
[----:B------:R-:W-:Y:S01]  /*7080*/  ISETP.NE.AND P1, PT, R115, RZ, PT ;  /* 0x000000ff7300720c */ /* 0x000fe20003f25270 */
[----:B------:R-:W-:Y:S01]  /*7090*/  UISETP.NE.AND UP0, UPT, UR45, URZ, UPT ;  /* 0x000000ff2d00728c */ /* 0x000fe2000bf05270 */
[----:B------:R-:W-:Y:S11]  /*70a0*/  LEA R3, R60, UR41, 0x3 ;  /* 0x000000293c037c11 */ /* 0x000ff6000f8e18ff */
[----:B------:R-:W-:Y:S01]  /*70b0*/  @!P1 SHF.L.U32 R4, R108, 0x1f, RZ ;  /* 0x0000001f6c049819 */ /* 0x000fe200000006ff */
[----:B------:R-:W-:Y:S06]  /*70c0*/  BRA.U !UP0, `(.L_x_124) ;  /* 0x0000000108247547 */ /* 0x000fec000b800000 */
[----:B------:R-:W-:Y:S01]  /*70d0*/  IMAD.U32 R5, RZ, RZ, UR52 ;  /* 0x00000034ff057e24 */ /* 0x000fe2000f8e00ff */
[----:B------:R-:W-:Y:S01]  /*70e0*/  MOV R0, UR37 ;  /* 0x0000002500007c02 */ /* 0x000fe20008000f00 */
[----:B------:R-:W-:Y:S03]  /*70f0*/  UIADD3 UR52, UPT, UPT, UR52, 0x1, URZ ;  /* 0x0000000134347890 */ /* 0x000fe6000fffe0ff */
[----:B------:R-:W-:Y:S01]  /*7100*/  @!P1 LEA R5, R5, UR41, 0x3 ;  /* 0x0000002905059c11 */ /* 0x000fe2000f8e18ff */
[----:B------:R-:W-:Y:S04]  /*7110*/  UISETP.NE.AND UP0, UPT, UR52, 0x4, UPT ;  /* 0x000000043400788c */ /* 0x000fe8000bf05270 */
[----:B------:R-:W-:Y:S01]  /*7120*/  @!P1 VIADD R5, R5, 0xa0 ;  /* 0x000000a005059836 */ /* 0x000fe20000000000 */
[----:B------:R-:W-:Y:S04]  /*7130*/  USEL UR52, UR52, URZ, UP0 ;  /* 0x000000ff34347287 */ /* 0x000fe80008000000 */
[----:B------:R-:W-:Y:S04]  /*7140*/  @!P1 PRMT R0, R0, 0x654, R5 ;  /* 0x0000065400009816 */ /* 0x000fe80000000005 */
[----:B------:R2:W-:Y:S04]  /*7150*/  @!P1 SYNCS.ARRIVE.TRANS64.RED.A1T0 RZ, [R0+URZ], RZ ;  /* 0x000000ff00ff99a7 */ /* 0x0005e800081004ff */
.L_x_124:
[----:B------:R-:W3:Y:S01]  /*7160*/  @!P1 SYNCS.PHASECHK.TRANS64.TRYWAIT P0, [R3+URZ+0x80], R4 ;  /* 0x00008004030095a7 */ /* 0x000ee200080011ff */
[----:B------:R-:W-:Y:S01]  /*7170*/  BSSY B1, `(.L_x_125) ;  /* 0x0000016000017945 */ /* 0x000fe20003800000 */
[----:B---3--:R-:W-:Y:S03]  /*7180*/  @!P1 SEL R61, RZ, 0x1, !P0 ;  /* 0x00000001ff3d9807 */ /* 0x008fe60004000000 */
[----:B------:R-:W-:Y:S05]  /*7190*/  @P1 BRA `(.L_x_126) ;  /* 0x00000000004c1947 */ /* 0x000fea0003800000 */
[----:B------:R-:W-:Y:S01]  /*71a0*/  ISETP.NE.AND P0, PT, R61, RZ, PT ;  /* 0x000000ff3d00720c */ /* 0x000fe20003f05270 */
[----:B------:R-:W-:Y:S01]  /*71b0*/  BSSY B0, `(.L_x_127) ;  /* 0x000000b000007945 */ /* 0x000fe20003800000 */
[----:B------:R-:W-:Y:S11]  /*71c0*/  ISETP.NE.AND P1, PT, R62, RZ, PT ;  /* 0x000000ff3e00720c */ /* 0x000ff60003f25270 */
[----:B------:R-:W-:Y:S02]  /*71d0*/  @!UPT UIADD3 URZ, UPT, UPT, URZ, URZ, URZ ;  /* 0x000000fffffff290 */ /* 0x000fe4000fffe0ff */
[C---:B------:R-:W-:Y:S01]  /*71e0*/  @P1 IMAD R7, R60.reuse, 0x2000, R111 ;  /* 0x000020003c071824 */ /* 0x040fe200078e026f */
[C---:B------:R-:W-:Y:S01]  /*71f0*/  @P1 LEA R5, R60.reuse, R109, 0xd ;  /* 0x0000006d3c051211 */ /* 0x040fe200078e68ff */
[C---:B------:R-:W-:Y:S02]  /*7200*/  @P1 IMAD R6, R60.reuse, 0x2000, R110 ;  /* 0x000020003c061824 */ /* 0x040fe400078e026e */
[----:B------:R-:W-:Y:S01]  /*7210*/  @P1 IMAD R4, R60, 0x2000, R117 ;  /* 0x000020003c041824 */ /* 0x000fe200078e0275 */
[----:B------:R-:W-:Y:S06]  /*7220*/  @P0 BRA `(.L_x_128) ;  /* 0x00000000000c0947 */ /* 0x000fec0003800000 */
[----:B--2---:R-:W-:Y:S04]  /*7230*/  SHF.L.U32 R0, R108, 0x1f, RZ ;  /* 0x0000001f6c007819 */ /* 0x004fe800000006ff */
[----:B------:R-:W2:Y:S02]  /*7240*/  SYNCS.PHASECHK.TRANS64.TRYWAIT P0, [R3+URZ+0x80], R0 ;  /* 0x00008000030075a7 */ /* 0x000ea400080011ff */
[----:B--2---:R-:W-:Y:S05]  /*7250*/  @!P0 BRA `(.L_x_129) ;  /* 0x0000003400188947 */ /* 0x004fea0003800000 */
.L_x_128:
[----:B------:R-:W-:Y:S05]  /*7260*/  BSYNC B0 ;  /* 0x0000000000007941 */ /* 0x000fea0003800000 */
.L_x_127:
[----:B------:R-:W-:Y:S02]  /*7270*/  ISETP.NE.AND P0, PT, R62, RZ, PT ;  /* 0x000000ff3e00720c */ /* 0x000fe40003f05270 */
[----:B------:R-:W-:Y:S11]  /*7280*/  IADD3 R60, PT, PT, R60, 0x1, RZ ;  /* 0x000000013c3c7810 */ /* 0x000ff60007ffe0ff */
[----:B------:R3:W1:Y:S04]  /*7290*/  @P0 LDS.128 R56, [R7] ;  /* 0x0000000007380984 */ /* 0x0006680000000c00 */
[----:B------:R3:W1:Y:S04]  /*72a0*/  @P0 LDS.128 R64, [R6+0x10] ;  /* 0x0000100006400984 */ /* 0x0006680000000c00 */
[----:B------:R3:W1:Y:S04]  /*72b0*/  @P0 LDS.128 R72, [R5+0x20] ;  /* 0x0000200005480984 */ /* 0x0006680000000c00 */
[----:B------:R3:W1:Y:S02]  /*72c0*/  @P0 LDS.128 R80, [R4+0x30] ;  /* 0x0000300004500984 */ /* 0x0006640000000c00 */
.L_x_126:
[----:B------:R-:W-:Y:S05]  /*72d0*/  BSYNC B1 ;  /* 0x0000000000017941 */ /* 0x000fea0003800000 */
.L_x_125:
[----:B--2---:R-:W-:Y:S05]  /*72e0*/  VIADD R0, R51, 0x20 ;  /* 0x0000002033007836 */ /* 0x004fea0000000000 */
[----:B------:R-:W-:Y:S04]  /*72f0*/  SHF.R.U32.HI R0, RZ, 0x15, R0 ;  /* 0x00000015ff007819 */ /* 0x000fe80000011600 */
[----:B------:R-:W-:Y:S11]  /*7300*/  LOP3.LUT P0, RZ, R0, 0x3, R102, 0x48, !PT ;  /* 0x0000000300ff7812 */ /* 0x000ff60007804866 */
[----:B------:R-:W-:Y:S02]  /*7310*/  @!UPT UIADD3 URZ, UPT, UPT, URZ, URZ, URZ ;  /* 0x000000fffffff290 */ /* 0x000fe4000fffe0ff */
[----:B------:R-:W-:Y:S05]  /*7320*/  @!P0 BRA `(.L_x_130) ;  /* 0x0000000000408947 */ /* 0x000fea0003800000 */
[----:B------:R-:W3:Y:S01]  /*7330*/  LDCU.64 UR8, c[0x4][0x70] ;  /* 0x01000e00ff0877ac */ /* 0x000ee20008000a00 */
[----:B------:R-:W-:Y:S01]  /*7340*/  MOV R15, 0x0 ;  /* 0x00000000000f7802 */ /* 0x000fe20000000f00 */
[----:B------:R-:W-:Y:S02]  /*7350*/  HFMA2 R12, -RZ, RZ, 0, 5.9604644775390625e-08 ;  /* 0x00000001ff0c7431 */ /* 0x000fe400000001ff */
[----:B-1----:R-:W-:Y:S02]  /*7360*/  IMAD.MOV.U32 R8, RZ, RZ, 0x192 ;  /* 0x00000192ff087424 */ /* 0x002fe400078e00ff */
[----:B------:R-:W-:Y:S01]  /*7370*/  IMAD.MOV.U32 R13, RZ, RZ, RZ ;  /* 0x000000ffff0d7224 */ /* 0x000fe200078e00ff */
[----:B------:R-:W1:Y:S01]  /*7380*/  LDCU.64 UR6, c[0x4][0x78] ;  /* 0x01000f00ff0677ac */ /* 0x000e620008000a00 */
[----:B------:R-:W2:Y:S01]  /*7390*/  LDC.64 R14, c[0x4][R15] ;  /* 0x010000000f0e7b82 */ /* 0x000ea20000000a00 */
[----:B------:R-:W5:Y:S01]  /*73a0*/  LDCU.64 UR4, c[0x4][0x10] ;  /* 0x01000200ff0477ac */ /* 0x000f620008000a00 */
[----:B---3--:R-:W-:Y:S01]  /*73b0*/  MOV R5, UR9 ;  /* 0x0000000900057c02 */ /* 0x008fe20008000f00 */
[----:B------:R-:W-:Y:S01]  /*73c0*/  IMAD.U32 R4, RZ, RZ, UR8 ;  /* 0x00000008ff047e24 */ /* 0x000fe2000f8e00ff */
[----:B-1----:R-:W-:Y:S01]  /*73d0*/  MOV R7, UR7 ;  /* 0x0000000700077c02 */ /* 0x002fe20008000f00 */
[----:B------:R-:W-:Y:S01]  /*73e0*/  IMAD.U32 R6, RZ, RZ, UR6 ;  /* 0x00000006ff067e24 */ /* 0x000fe2000f8e00ff */
[----:B-----5:R-:W-:Y:S01]  /*73f0*/  MOV R11, UR5 ;  /* 0x00000005000b7c02 */ /* 0x020fe20008000f00 */
[----:B------:R-:W-:Y:S02]  /*7400*/  IMAD.U32 R10, RZ, RZ, UR4 ;  /* 0x00000004ff0a7e24 */ /* 0x000fe4000f8e00ff */
[----:B------:R-:W-:Y:S07]  /*7410*/  LEPC R20, `(.L_x_130) ;  /* 0x000000001014794e */ /* 0x000fee0000000000 */
[----:B--2-4-:R-:W-:Y:S05]  /*7420*/  CALL.ABS.NOINC R14 ;  /* 0x000000000e007343 */ /* 0x014fea0003c00000 */
.L_x_130:
[----:B------:R-:W-:Y:S01]  /*7430*/  ISETP.NE.AND P6, PT, R115, RZ, PT ;  /* 0x000000ff7300720c */ /* 0x000fe20003fc5270 */
[----:B------:R-:W-:Y:S05]  /*7440*/  WARPSYNC.ALL ;  /* 0x0000000000007948 */ /* 0x000fea0003800000 */
[----:B------:R-:W-:Y:S01]  /*7450*/  R2UR UR4, R51 ;  /* 0x00000000330472ca */ /* 0x000fe200000e0000 */
[----:B------:R-:W-:Y:S01]  /*7460*/  BSSY.RECONVERGENT B0, `(.L_x_131) ;  /* 0x000008f000007945 */ /* 0x000fe20003800200 */
[----:B------:R-:W-:Y:S02]  /*7470*/  MOV R50, UR52 ;  /* 0x0000003400327c02 */ /* 0x000fe40008000f00 */
[----:B-1----:R-:W-:Y:S02]  /*7480*/  SHF.L.U32 R48, R56, 0x10, RZ ;  /* 0x0000001038307819 */ /* 0x002fe400000006ff */
[----:B------:R-:W-:Y:S02]  /*7490*/  MOV R52, UR37 ;  /* 0x0000002500347c02 */ /* 0x000fe40008000f00 */
[----:B------:R-:W-:Y:S02]  /*74a0*/  @!P6 LEA R50, R50, UR41, 0x3 ;  /* 0x000000293232ec11 */ /* 0x000fe4000f8e18ff */
[----:B------:R-:W-:Y:S02]  /*74b0*/  ISETP.NE.AND P0, PT, R104, RZ, PT ;  /* 0x000000ff6800720c */ /* 0x000fe40003f05270 */
[----:B------:R-:W-:Y:S01]  /*74c0*/  @!P6 IADD3 R50, PT, PT, R50, 0xa0, RZ ;  /* 0x000000a03232e810 */ /* 0x000fe20007ffe0ff */
[----:B---3--:R-:W1:Y:S02]  /*74d0*/  LDTM.x32 R4, tmem[UR4+0x20] ;  /* 0x00002004000479ee */ /* 0x008e6400082c0000 */
[C-C-:B-1----:R-:W-:Y:S01]  /*74e0*/  FFMA R0, R47.reuse, R4, R2.reuse ;  /* 0x000000042f007223 */ /* 0x142fe20000000002 */
        /* <DEDUP_REMOVED lines=28> */
[----:B------:R-:W-:Y:S01]  /*76b0*/  LOP3.LUT R32, R56, 0xffff0000, RZ, 0xc0, !PT ;  /* 0xffff000038207812 */ /* 0x000fe200078ec0ff */
[--C-:B------:R-:W-:Y:S01]  /*76c0*/  FFMA R29, R47, R33, R2.reuse ;  /* 0x000000212f1d7223 */ /* 0x100fe20000000002 */
[----:B------:R-:W-:Y:S01]  /*76d0*/  SHF.L.U32 R33, R57, 0x10, RZ ;  /* 0x0000001039217819 */ /* 0x000fe200000006ff */
[C-C-:B------:R-:W-:Y:S01]  /*76e0*/  FFMA R34, R47.reuse, R34, R2.reuse ;  /* 0x000000222f227223 */ /* 0x140fe20000000002 */
[----:B------:R-:W-:Y:S01]  /*76f0*/  FFMA R35, R47, R35, R2 ;  /* 0x000000232f237223 */ /* 0x000fe20000000002 */
[C---:B------:R-:W-:Y:S01]  /*7700*/  FFMA R0, R49.reuse, R48, R0 ;  /* 0x0000003031007223 */ /* 0x040fe20000000000 */
[----:B------:R-:W-:Y:S01]  /*7710*/  @!P6 PRMT R48, R52, 0x654, R50 ;  /* 0x000006543430e816 */ /* 0x000fe20000000032 */
[----:B------:R-:W-:Y:S01]  /*7720*/  FFMA R3, R49, R32, R3 ;  /* 0x0000002031037223 */ /* 0x000fe20000000003 */
[----:B------:R-:W-:Y:S01]  /*7730*/  LOP3.LUT R32, R57, 0xffff0000, RZ, 0xc0, !PT ;  /* 0xffff000039207812 */ /* 0x000fe200078ec0ff */
[----:B------:R-:W-:Y:S01]  /*7740*/  FFMA R6, R49, R33, R6 ;  /* 0x0000002131067223 */ /* 0x000fe20000000006 */
[C---:B------:R-:W-:Y:S02]  /*7750*/  SHF.L.U32 R33, R58.reuse, 0x10, RZ ;  /* 0x000000103a217819 */ /* 0x040fe400000006ff */
[----:B------:R-:W-:Y:S01]  /*7760*/  F2FP.RELU.BF16.F32.PACK_AB R52, R3, R0 ;  /* 0x000000000334723e */ /* 0x000fe200000018ff */
[C---:B------:R-:W-:Y:S01]  /*7770*/  FFMA R7, R49.reuse, R32, R7 ;  /* 0x0000002031077223 */ /* 0x040fe20000000007 */
[----:B------:R-:W-:Y:S01]  /*7780*/  LOP3.LUT R0, R58, 0xffff0000, RZ, 0xc0, !PT ;  /* 0xffff00003a007812 */ /* 0x000fe200078ec0ff */
[----:B------:R-:W-:Y:S01]  /*7790*/  FFMA R4, R49, R33, R4 ;  /* 0x0000002131047223 */ /* 0x000fe20000000004 */
[C---:B------:R-:W-:Y:S02]  /*77a0*/  SHF.L.U32 R3, R59.reuse, 0x10, RZ ;  /* 0x000000103b037819 */ /* 0x040fe400000006ff */
[----:B------:R-:W-:Y:S01]  /*77b0*/  LOP3.LUT R32, R59, 0xffff0000, RZ, 0xc0, !PT ;  /* 0xffff00003b207812 */ /* 0x000fe200078ec0ff */
[C---:B------:R-:W-:Y:S01]  /*77c0*/  FFMA R5, R49.reuse, R0, R5 ;  /* 0x0000000031057223 */ /* 0x040fe20000000005 */
[C---:B------:R-:W-:Y:S01]  /*77d0*/  SHF.L.U32 R0, R64.reuse, 0x10, RZ ;  /* 0x0000001040007819 */ /* 0x040fe200000006ff */
[C---:B------:R-:W-:Y:S01]  /*77e0*/  FFMA R10, R49.reuse, R3, R10 ;  /* 0x00000003310a7223 */ /* 0x040fe2000000000a */
[----:B------:R-:W-:Y:S01]  /*77f0*/  LOP3.LUT R3, R64, 0xffff0000, RZ, 0xc0, !PT ;  /* 0xffff000040037812 */ /* 0x000fe200078ec0ff */
[----:B------:R-:W-:Y:S01]  /*7800*/  FFMA R11, R49, R32, R11 ;  /* 0x00000020310b7223 */ /* 0x000fe2000000000b */
[----:B------:R-:W-:Y:S01]  /*7810*/  F2FP.RELU.BF16.F32.PACK_AB R54, R5, R4 ;  /* 0x000000040536723e */ /* 0x000fe200000018ff */
[----:B------:R-:W-:Y:S01]  /*7820*/  FFMA R8, R49, R0, R8 ;  /* 0x0000000031087223 */ /* 0x000fe20000000008 */
[----:B------:R-:W-:Y:S01]  /*7830*/  SHF.L.U32 R4, R65, 0x10, RZ ;  /* 0x0000001041047819 */ /* 0x000fe200000006ff */
[----:B------:R-:W-:Y:S01]  /*7840*/  FFMA R9, R49, R3, R9 ;  /* 0x0000000331097223 */ /* 0x000fe20000000009 */
[----:B------:R-:W-:Y:S02]  /*7850*/  LOP3.LUT R0, R65, 0xffff0000, RZ, 0xc0, !PT ;  /* 0xffff000041007812 */ /* 0x000fe400078ec0ff */
[C---:B------:R-:W-:Y:S01]  /*7860*/  SHF.L.U32 R3, R66.reuse, 0x10, RZ ;  /* 0x0000001042037819 */ /* 0x040fe200000006ff */
[C---:B------:R-:W-:Y:S01]  /*7870*/  FFMA R14, R49.reuse, R4, R14 ;  /* 0x00000004310e7223 */ /* 0x040fe2000000000e */
[----:B------:R-:W-:Y:S01]  /*7880*/  LOP3.LUT R4, R66, 0xffff0000, RZ, 0xc0, !PT ;  /* 0xffff000042047812 */ /* 0x000fe200078ec0ff */
        /* <DEDUP_REMOVED lines=14> */
[C---:B------:R-:W-:Y:S01]  /*7970*/  SHF.L.U32 R3, R74.reuse, 0x10, RZ ;  /* 0x000000104a037819 */ /* 0x040fe200000006ff */
[----:B------:R-:W-:Y:S01]  /*7980*/  FFMA R22, R49, R4, R22 ;  /* 0x0000000431167223 */ /* 0x000fe20000000016 */
[----:B------:R-:W-:Y:S01]  /*7990*/  F2FP.RELU.BF16.F32.PACK_AB R55, R11, R10 ;  /* 0x0000000a0b37723e */ /* 0x000fe200000018ff */
[C---:B------:R-:W-:Y:S01]  /*79a0*/  FFMA R23, R49.reuse, R0, R23 ;  /* 0x0000000031177223 */ /* 0x040fe20000000017 */
[----:B------:R-:W-:Y:S01]  /*79b0*/  LOP3.LUT R0, R74, 0xffff0000, RZ, 0xc0, !PT ;  /* 0xffff00004a007812 */ /* 0x000fe200078ec0ff */
[----:B------:R-:W-:Y:S01]  /*79c0*/  FFMA R20, R49, R3, R20 ;  /* 0x0000000331147223 */ /* 0x000fe20000000014 */
[----:B------:R-:W-:Y:S01]  /*79d0*/  SHF.L.U32 R4, R75, 0x10, RZ ;  /* 0x000000104b047819 */ /* 0x000fe200000006ff */
[----:B------:R1:W-:Y:S01]  /*79e0*/  STS.128 [R111+0x2000], R52 ;  /* 0x002000346f007388 */ /* 0x0003e20000000c00 */
[C---:B------:R-:W-:Y:S01]  /*79f0*/  SHF.L.U32 R3, R80.reuse, 0x10, RZ ;  /* 0x0000001050037819 */ /* 0x040fe200000006ff */
[----:B------:R-:W-:Y:S01]  /*7a00*/  FFMA R21, R49, R0, R21 ;  /* 0x0000000031157223 */ /* 0x000fe20000000015 */
[----:B------:R-:W-:Y:S01]  /*7a10*/  LOP3.LUT R0, R75, 0xffff0000, RZ, 0xc0, !PT ;  /* 0xffff00004b007812 */ /* 0x000fe200078ec0ff */
[----:B------:R-:W-:Y:S01]  /*7a20*/  FFMA R26, R49, R4, R26 ;  /* 0x00000004311a7223 */ /* 0x000fe2000000001a */
[----:B------:R-:W-:Y:S02]  /*7a30*/  LOP3.LUT R4, R80, 0xffff0000, RZ, 0xc0, !PT ;  /* 0xffff000050047812 */ /* 0x000fe400078ec0ff */
[----:B------:R-:W-:Y:S01]  /*7a40*/  F2FP.RELU.BF16.F32.PACK_AB R8, R9, R8 ;  /* 0x000000080908723e */ /* 0x000fe200000018ff */
[----:B------:R-:W-:Y:S01]  /*7a50*/  FFMA R27, R49, R0, R27 ;  /* 0x00000000311b7223 */ /* 0x000fe2000000001b */
[----:B------:R-:W-:Y:S01]  /*7a60*/  SHF.L.U32 R5, R81, 0x10, RZ ;  /* 0x0000001051057819 */ /* 0x000fe200000006ff */
[----:B------:R-:W-:Y:S01]  /*7a70*/  FFMA R24, R49, R3, R24 ;  /* 0x0000000331187223 */ /* 0x000fe20000000018 */
[----:B------:R-:W-:Y:S01]  /*7a80*/  F2FP.RELU.BF16.F32.PACK_AB R9, R15, R14 ;  /* 0x0000000e0f09723e */ /* 0x000fe200000018ff */
[----:B------:R-:W-:Y:S01]  /*7a90*/  FFMA R25, R49, R4, R25 ;  /* 0x0000000431197223 */ /* 0x000fe20000000019 */
[----:B------:R-:W-:Y:S01]  /*7aa0*/  F2FP.RELU.BF16.F32.PACK_AB R10, R13, R12 ;  /* 0x0000000c0d0a723e */ /* 0x000fe200000018ff */
[----:B------:R-:W-:Y:S01]  /*7ab0*/  FFMA R30, R49, R5, R30 ;  /* 0x00000005311e7223 */ /* 0x000fe2000000001e */
[----:B------:R-:W-:Y:S02]  /*7ac0*/  F2FP.RELU.BF16.F32.PACK_AB R11, R19, R18 ;  /* 0x00000012130b723e */ /* 0x000fe400000018ff */
        /* <DEDUP_REMOVED lines=19> */
[----:B------:R-:W-:Y:S02]  /*7c00*/  F2FP.RELU.BF16.F32.PACK_AB R27, R35, R34 ;  /* 0x00000022231b723e */ /* 0x000fe400000018ff */
[----:B------:R-:W-:Y:S02]  /*7c10*/  LEA R0, R60, UR41, 0x3 ;  /* 0x000000293c007c11 */ /* 0x000fe4000f8e18ff */
[----:B------:R-:W-:Y:S01]  /*7c20*/  @!P6 SHF.L.U32 R3, R108, 0x1f, RZ ;  /* 0x0000001f6c03e819 */ /* 0x000fe200000006ff */
        /* <DEDUP_REMOVED lines=9> */
[----:B------:R-:W-:Y:S02]  /*7cc0*/  UIADD3 UR8, UP0, UPT, UR54, 0x680, URZ ;  /* 0x0000068036087890 */ /* 0x000fe4000ff1e0ff */
[----:B------:R-:W-:Y:S02]  /*7cd0*/  UIADD3 UR5, UPT, UPT, UR49, 0x20, URZ ;  /* 0x0000002031057890 */ /* 0x000fe4000fffe0ff */
[----:B------:R-:W-:Y:S02]  /*7ce0*/  UIADD3 UR4, UPT, UPT, UR41, 0x2200, URZ ;  /* 0x0000220029047890 */ /* 0x000fe4000fffe0ff */
[----:B------:R-:W-:Y:S01]  /*7cf0*/  UIADD3.X UR9, UPT, UPT, URZ, UR55, URZ, UP0, !UPT ;  /* 0x00000037ff097290 */ /* 0x000fe200087fe4ff */
[----:B------:R-:W-:Y:S01]  /*7d00*/  UMOV UR6, UR50 ;  /* 0x0000003200067c82 */ /* 0x000fe20008000000 */
[----:B------:R-:W-:Y:S07]  /*7d10*/  UMOV UR7, UR44 ;  /* 0x0000002c00077c82 */ /* 0x000fee0008000000 */
[----:B------:R2:W-:Y:S01]  /*7d20*/  UTMASTG.3D [UR4], [UR8] ;  /* 0x00000004080073b5 */ /* 0x0005e20008010000 */
[----:B------:R0:W-:Y:S01]  /*7d30*/  UTMACMDFLUSH ;  /* 0x00000000000079b7 */ /* 0x0001e20000000000 */
[----:B--2---:R-:W-:Y:S04]  /*7d40*/  DEPBAR.LE SB0, 0x1 ;  /* 0x000080400000791a */ /* 0x004fe80000000000 */
.L_x_132:
[----:B------:R-:W-:Y:S05]  /*7d50*/  BSYNC.RECONVERGENT B0 ;  /* 0x0000000000007941 */ /* 0x000fea0003800200 */
.L_x_131:
[----:B------:R-:W-:Y:S01]  /*7d60*/  BAR.SYNC.DEFER_BLOCKING 0x1, 0x80 ;  /* 0x0042000000007b1d */ /* 0x000fe20000010000 */
[----:B------:R-:W-:Y:S04]  /*7d70*/  UIADD3 UR51, UPT, UPT, UR52, 0x1, URZ ;  /* 0x0000000134337890 */ /* 0x000fe8000fffe0ff */
[----:B------:R-:W-:Y:S04]  /*7d80*/  UISETP.NE.AND UP0, UPT, UR51, 0x4, UPT ;  /* 0x000000043300788c */ /* 0x000fe8000bf05270 */
[----:B------:R-:W-:Y:S01]  /*7d90*/  USEL UR51, UR51, URZ, UP0 ;  /* 0x000000ff33337287 */ /* 0x000fe20008000000 */
[----:B------:R2:W-:Y:S01]  /*7da0*/  @!P6 SYNCS.ARRIVE.TRANS64.RED.A1T0 RZ, [R48+URZ], RZ ;  /* 0x000000ff30ffe9a7 */ /* 0x0005e200081004ff */
[----:B------:R-:W-:Y:S01]  /*7db0*/  BSSY B1, `(.L_x_133) ;  /* 0x0000017000017945 */ /* 0x000fe20003800000 */
[----:B------:R-:W3:Y:S02]  /*7dc0*/  @!P6 SYNCS.PHASECHK.TRANS64.TRYWAIT P0, [R0+URZ+0x80], R3 ;  /* 0x000080030000e5a7 */ /* 0x000ee400080011ff */
[----:B---3--:R-:W-:Y:S01]  /*7dd0*/  @!P6 SEL R61, RZ, 0x1, !P0 ;  /* 0x00000001ff3de807 */ /* 0x008fe20004000000 */
[----:B--2---:R-:W-:Y:S06]  /*7de0*/  @P6 BRA `(.L_x_134) ;  /* 0x00000000004c6947 */ /* 0x004fec0003800000 */
        /* <DEDUP_REMOVED lines=9> */
[----:B------:R-:W-:Y:S04]  /*7e80*/  SHF.L.U32 R7, R108, 0x1f, RZ ;  /* 0x0000001f6c077819 */ /* 0x000fe800000006ff */
[----:B------:R-:W2:Y:S02]  /*7e90*/  SYNCS.PHASECHK.TRANS64.TRYWAIT P0, [R0+URZ+0x80], R7 ;  /* 0x00008007000075a7 */ /* 0x000ea400080011ff */
[----:B--2---:R-:W-:Y:S05]  /*7ea0*/  @!P0 BRA `(.L_x_137) ;  /* 0x0000002800188947 */ /* 0x004fea0003800000 */
.L_x_136:
[----:B------:R-:W-:Y:S05]  /*7eb0*/  BSYNC B0 ;  /* 0x0000000000007941 */ /* 0x000fea0003800000 */
.L_x_135:
[----:B------:R-:W-:Y:S02]  /*7ec0*/  ISETP.NE.AND P0, PT, R62, RZ, PT ;  /* 0x000000ff3e00720c */ /* 0x000fe40003f05270 */
[----:B------:R-:W-:Y:S11]  /*7ed0*/  IADD3 R60, PT, PT, R60, 0x1, RZ ;  /* 0x000000013c3c7810 */ /* 0x000ff60007ffe0ff */
[----:B------:R3:W1:Y:S04]  /*7ee0*/  @P0 LDS.128 R56, [R6] ;  /* 0x0000000006380984 */ /* 0x0006680000000c00 */
[----:B------:R3:W1:Y:S04]  /*7ef0*/  @P0 LDS.128 R64, [R5+0x10] ;  /* 0x0000100005400984 */ /* 0x0006680000000c00 */
[----:B------:R3:W1:Y:S04]  /*7f00*/  @P0 LDS.128 R72, [R4+0x20] ;  /* 0x0000200004480984 */ /* 0x0006680000000c00 */
[----:B------:R3:W1:Y:S02]  /*7f10*/  @P0 LDS.128 R80, [R3+0x30] ;  /* 0x0000300003500984 */ /* 0x0006640000000c00 */
.L_x_134:
[----:B------:R-:W-:Y:S05]  /*7f20*/  BSYNC B1 ;  /* 0x0000000000017941 */ /* 0x000fea0003800000 */
.L_x_133:
        /* <DEDUP_REMOVED lines=21> */
.L_x_138:
        /* <DEDUP_REMOVED lines=146> */
.L_x_140:
[----:B------:R-:W-:Y:S05]  /*89a0*/  BSYNC.RECONVERGENT B0 ;  /* 0x0000000000007941 */ /* 0x000fea0003800200 */
.L_x_139:
        /* <DEDUP_REMOVED lines=21> */
.L_x_144:
[----:B------:R-:W-:Y:S05]  /*8b00*/  BSYNC B0 ;  /* 0x0000000000007941 */ /* 0x000fea0003800000 */
.L_x_143:
[----:B------:R-:W-:Y:S11]  /*8b10*/  ISETP.NE.AND P0, PT, R62, RZ, PT ;  /* 0x000000ff3e00720c */ /* 0x000ff60003f05270 */
[----:B------:R-:W-:Y:S02]  /*8b20*/  @!UPT UIADD3 URZ, UPT, UPT, URZ, URZ, URZ ;  /* 0x000000fffffff290 */ /* 0x000fe4000fffe0ff */
[----:B------:R3:W1:Y:S04]  /*8b30*/  @P0 LDS.128 R56, [R5] ;  /* 0x0000000005380984 */ /* 0x0006680000000c00 */
[----:B------:R3:W1:Y:S04]  /*8b40*/  @P0 LDS.128 R64, [R4+0x10] ;  /* 0x0000100004400984 */ /* 0x0006680000000c00 */
[----:B------:R3:W1:Y:S04]  /*8b50*/  @P0 LDS.128 R72, [R3+0x20] ;  /* 0x0000200003480984 */ /* 0x0006680000000c00 */
[----:B------:R3:W1:Y:S02]  /*8b60*/  @P0 LDS.128 R80, [R60+0x30] ;  /* 0x000030003c500984 */ /* 0x0006640000000c00 */
.L_x_142:
[----:B------:R-:W-:Y:S05]  /*8b70*/  BSYNC B1 ;  /* 0x0000000000017941 */ /* 0x000fea0003800000 */
.L_x_141:
        /* <DEDUP_REMOVED lines=21> */
.L_x_146:
[----:B------:R-:W-:Y:S01]  /*8cd0*/  ISETP.NE.AND P0, PT, R104, RZ, PT ;  /* 0x000000ff6800720c */ /* 0x000fe20003f05270 */
[----:B------:R-:W-:Y:S05]  /*8ce0*/  WARPSYNC.ALL ;  /* 0x0000000000007948 */ /* 0x000fea0003800000 */
[----:B------:R-:W-:Y:S01]  /*8cf0*/  R2UR UR4, R51 ;  /* 0x00000000330472ca */ /* 0x000fe200000e0000 */
[----:B------:R-:W-:Y:S01]  /*8d00*/  BSSY.RECONVERGENT B0, `(.L_x_147) ;  /* 0x000008b000007945 */ /* 0x000fe20003800200 */
[C---:B-1----:R-:W-:Y:S02]  /*8d10*/  SHF.L.U32 R48, R56.reuse, 0x10, RZ ;  /* 0x0000001038307819 */ /* 0x042fe400000006ff */
[----:B------:R-:W-:Y:S02]  /*8d20*/  LOP3.LUT R50, R56, 0xffff0000, RZ, 0xc0, !PT ;  /* 0xffff000038327812 */ /* 0x000fe400078ec0ff */
[C---:B------:R-:W-:Y:S02]  /*8d30*/  SHF.L.U32 R51, R57.reuse, 0x10, RZ ;  /* 0x0000001039337819 */ /* 0x040fe400000006ff */
[----:B------:R-:W-:Y:S02]  /*8d40*/  LOP3.LUT R52, R57, 0xffff0000, RZ, 0xc0, !PT ;  /* 0xffff000039347812 */ /* 0x000fe400078ec0ff */
[C---:B------:R-:W-:Y:S02]  /*8d50*/  SHF.L.U32 R53, R58.reuse, 0x10, RZ ;  /* 0x000000103a357819 */ /* 0x040fe400000006ff */
[----:B------:R-:W-:Y:S01]  /*8d60*/  LOP3.LUT R54, R58, 0xffff0000, RZ, 0xc0, !PT ;  /* 0xffff00003a367812 */ /* 0x000fe200078ec0ff */
[----:B---3--:R-:W1:Y:S01]  /*8d70*/  LDTM.x32 R4, tmem[UR4+0x60] ;  /* 0x00006004000479ee */ /* 0x008e6200082c0000 */
[C---:B------:R-:W-:Y:S01]  /*8d80*/  SHF.L.U32 R55, R59.reuse, 0x10, RZ ;  /* 0x000000103b377819 */ /* 0x040fe200000006ff */
[----:B------:R-:W-:Y:S01]  /*8d90*/  NOP ;  /* 0x0000000000007918 */ /* 0x000fe20000000000 */
[----:B------:R-:W-:Y:S02]  /*8da0*/  LOP3.LUT R56, R59, 0xffff0000, RZ, 0xc0, !PT ;  /* 0xffff00003b387812 */ /* 0x000fe400078ec0ff */
[C---:B------:R-:W-:Y:S02]  /*8db0*/  SHF.L.U32 R57, R64.reuse, 0x10, RZ ;  /* 0x0000001040397819 */ /* 0x040fe400000006ff */
[----:B------:R-:W-:Y:S02]  /*8dc0*/  LOP3.LUT R58, R64, 0xffff0000, RZ, 0xc0, !PT ;  /* 0xffff0000403a7812 */ /* 0x000fe400078ec0ff */
[C---:B------:R-:W-:Y:S02]  /*8dd0*/  SHF.L.U32 R59, R65.reuse, 0x10, RZ ;  /* 0x00000010413b7819 */ /* 0x040fe400000006ff */
[----:B------:R-:W-:Y:S02]  /*8de0*/  LOP3.LUT R60, R65, 0xffff0000, RZ, 0xc0, !PT ;  /* 0xffff0000413c7812 */ /* 0x000fe400078ec0ff */
[C---:B------:R-:W-:Y:S02]  /*8df0*/  SHF.L.U32 R61, R66.reuse, 0x10, RZ ;  /* 0x00000010423d7819 */ /* 0x040fe400000006ff */
[----:B------:R-:W-:Y:S02]  /*8e00*/  LOP3.LUT R62, R66, 0xffff0000, RZ, 0xc0, !PT ;  /* 0xffff0000423e7812 */ /* 0x000fe400078ec0ff */
[C---:B------:R-:W-:Y:S02]  /*8e10*/  SHF.L.U32 R63, R67.reuse, 0x10, RZ ;  /* 0x00000010433f7819 */ /* 0x040fe400000006ff */
[----:B------:R-:W-:Y:S02]  /*8e20*/  IADD3 R118, PT, PT, R118, 0x110, RZ ;  /* 0x0000011076767810 */ /* 0x000fe40007ffe0ff */
[----:B------:R-:W-:Y:S02]  /*8e30*/  LOP3.LUT R64, R67, 0xffff0000, RZ, 0xc0, !PT ;  /* 0xffff000043407812 */ /* 0x000fe400078ec0ff */
[C---:B------:R-:W-:Y:S01]  /*8e40*/  SHF.L.U32 R65, R72.reuse, 0x10, RZ ;  /* 0x0000001048417819 */ /* 0x040fe200000006ff */
[C-C-:B-1----:R-:W-:Y:S01]  /*8e50*/  FFMA R4, R47.reuse, R4, R2.reuse ;  /* 0x000000042f047223 */ /* 0x142fe20000000002 */
[----:B------:R-:W-:Y:S01]  /*8e60*/  LOP3.LUT R66, R72, 0xffff0000, RZ, 0xc0, !PT ;  /* 0xffff000048427812 */ /* 0x000fe200078ec0ff */
[C-C-:B------:R-:W-:Y:S01]  /*8e70*/  FFMA R5, R47.reuse, R5, R2.reuse ;  /* 0x000000052f057223 */ /* 0x140fe20000000002 */
[----:B------:R-:W-:Y:S01]  /*8e80*/  LOP3.LUT R118, R118, 0xfefffff8, RZ, 0xc0, !PT ;  /* 0xfefffff876767812 */ /* 0x000fe200078ec0ff */
[C-C-:B------:R-:W-:Y:S01]  /*8e90*/  FFMA R6, R47.reuse, R6, R2.reuse ;  /* 0x000000062f067223 */ /* 0x140fe20000000002 */
[C-C-:B------:R-:W-:Y:S01]  /*8ea0*/  FFMA R7, R47.reuse, R7, R2.reuse ;  /* 0x000000072f077223 */ /* 0x140fe20000000002 */
[--C-:B------:R-:W-:Y:S01]  /*8eb0*/  FFMA R8, R47, R8, R2.reuse ;  /* 0x000000082f087223 */ /* 0x100fe20000000002 */
[----:B------:R-:W-:Y:S01]  /*8ec0*/  SHF.L.U32 R67, R73, 0x10, RZ ;  /* 0x0000001049437819 */ /* 0x000fe200000006ff */
[----:B------:R1:W-:Y:S01]  /*8ed0*/  SYNCS.ARRIVE.TRANS64.RED.A1T0 RZ, [R118+URZ], RZ ;  /* 0x000000ff76ff79a7 */ /* 0x0003e200081004ff */
[C-C-:B------:R-:W-:Y:S01]  /*8ee0*/  FFMA R9, R47.reuse, R9, R2.reuse ;  /* 0x000000092f097223 */ /* 0x140fe20000000002 */
[--C-:B------:R-:W-:Y:S01]  /*8ef0*/  FFMA R10, R47, R10, R2.reuse ;  /* 0x0000000a2f0a7223 */ /* 0x100fe20000000002 */
[----:B------:R-:W-:Y:S01]  /*8f00*/  LOP3.LUT R68, R73, 0xffff0000, RZ, 0xc0, !PT ;  /* 0xffff000049447812 */ /* 0x000fe200078ec0ff */
[C-C-:B------:R-:W-:Y:S01]  /*8f10*/  FFMA R11, R47.reuse, R11, R2.reuse ;  /* 0x0000000b2f0b7223 */ /* 0x140fe20000000002 */
[C-C-:B------:R-:W-:Y:S01]  /*8f20*/  FFMA R0, R47.reuse, R12, R2.reuse ;  /* 0x0000000c2f007223 */ /* 0x140fe20000000002 */
[C---:B------:R-:W-:Y:S01]  /*8f30*/  SHF.L.U32 R69, R74.reuse, 0x10, RZ ;  /* 0x000000104a457819 */ /* 0x040fe200000006ff */
[C-C-:B------:R-:W-:Y:S01]  /*8f40*/  FFMA R3, R47.reuse, R13, R2.reuse ;  /* 0x0000000d2f037223 */ /* 0x140fe20000000002 */
[C-C-:B------:R-:W-:Y:S01]  /*8f50*/  FFMA R14, R47.reuse, R14, R2.reuse ;  /* 0x0000000e2f0e7223 */ /* 0x140fe20000000002 */
[----:B------:R-:W-:Y:S01]  /*8f60*/  LOP3.LUT R70, R74, 0xffff0000, RZ, 0xc0, !PT ;  /* 0xffff00004a467812 */ /* 0x000fe200078ec0ff */
[C-C-:B------:R-:W-:Y:S01]  /*8f70*/  FFMA R15, R47.reuse, R15, R2.reuse ;  /* 0x0000000f2f0f7223 */ /* 0x140fe20000000002 */
[--C-:B------:R-:W-:Y:S01]  /*8f80*/  FFMA R12, R47, R16, R2.reuse ;  /* 0x000000102f0c7223 */ /* 0x100fe20000000002 */
[----:B------:R-:W-:Y:S01]  /*8f90*/  SHF.L.U32 R71, R75, 0x10, RZ ;  /* 0x000000104b477819 */ /* 0x000fe200000006ff */
        /* <DEDUP_REMOVED lines=21> */
[----:B------:R-:W-:Y:S01]  /*90f0*/  FFMA R2, R47, R35, R2 ;  /* 0x000000232f027223 */ /* 0x000fe20000000002 */
[C---:B------:R-:W-:Y:S01]  /*9100*/  FFMA R4, R49.reuse, R48, R4 ;  /* 0x0000003031047223 */ /* 0x040fe20000000004 */
        /* <DEDUP_REMOVED lines=8> */
[----:B------:R-:W-:Y:S01]  /*9190*/  FFMA R3, R49, R58, R3 ;  /* 0x0000003a31037223 */ /* 0x000fe20000000003 */
[----:B------:R-:W-:Y:S01]  /*91a0*/  F2FP.RELU.BF16.F32.PACK_AB R4, R5, R4 ;  /* 0x000000040504723e */ /* 0x000fe200000018ff */
[----:B------:R-:W-:Y:S01]  /*91b0*/  FFMA R14, R49, R59, R14 ;  /* 0x0000003b310e7223 */ /* 0x000fe2000000000e */
[----:B------:R-:W-:Y:S01]  /*91c0*/  F2FP.RELU.BF16.F32.PACK_AB R5, R7, R6 ;  /* 0x000000060705723e */ /* 0x000fe200000018ff */
[----:B------:R-:W-:Y:S01]  /*91d0*/  FFMA R15, R49, R60, R15 ;  /* 0x0000003c310f7223 */ /* 0x000fe2000000000f */
[----:B------:R-:W-:Y:S01]  /*91e0*/  F2FP.RELU.BF16.F32.PACK_AB R6, R9, R8 ;  /* 0x000000080906723e */ /* 0x000fe200000018ff */
[----:B------:R-:W-:Y:S01]  /*91f0*/  FFMA R12, R49, R61, R12 ;  /* 0x0000003d310c7223 */ /* 0x000fe2000000000c */
[----:B------:R-:W-:Y:S01]  /*9200*/  F2FP.RELU.BF16.F32.PACK_AB R7, R11, R10 ;  /* 0x0000000a0b07723e */ /* 0x000fe200000018ff */
[C---:B------:R-:W-:Y:S01]  /*9210*/  FFMA R13, R49.reuse, R62, R13 ;  /* 0x0000003e310d7223 */ /* 0x040fe2000000000d */
[C---:B------:R-:W-:Y:S01]  /*9220*/  FFMA R18, R49.reuse, R63, R18 ;  /* 0x0000003f31127223 */ /* 0x040fe20000000012 */
[C---:B------:R-:W-:Y:S01]  /*9230*/  FFMA R19, R49.reuse, R64, R19 ;  /* 0x0000004031137223 */ /* 0x040fe20000000013 */
[C---:B------:R-:W-:Y:S01]  /*9240*/  FFMA R16, R49.reuse, R65, R16 ;  /* 0x0000004131107223 */ /* 0x040fe20000000010 */
[----:B------:R1:W-:Y:S01]  /*9250*/  STS.128 [R111+0x6000], R4 ;  /* 0x006000046f007388 */ /* 0x0003e20000000c00 */
        /* <DEDUP_REMOVED lines=10> */
[----:B------:R-:W-:Y:S01]  /*9300*/  FFMA R27, R49, R72, R27 ;  /* 0x00000048311b7223 */ /* 0x000fe2000000001b */
[----:B------:R-:W-:Y:S01]  /*9310*/  SHF.L.U32 R75, R81, 0x10, RZ ;  /* 0x00000010514b7819 */ /* 0x000fe200000006ff */
[----:B------:R-:W-:Y:S01]  /*9320*/  FFMA R24, R49, R73, R24 ;  /* 0x0000004931187223 */ /* 0x000fe20000000018 */
[----:B------:R-:W-:Y:S01]  /*9330*/  LOP3.LUT R76, R81, 0xffff0000, RZ, 0xc0, !PT ;  /* 0xffff0000514c7812 */ /* 0x000fe200078ec0ff */
[----:B------:R1:W-:Y:S01]  /*9340*/  STS.128 [R110+0x6010], R8 ;  /* 0x006010086e007388 */ /* 0x0003e20000000c00 */
        /* <DEDUP_REMOVED lines=12> */
[----:B------:R-:W-:Y:S01]  /*9410*/  F2FP.RELU.BF16.F32.PACK_AB R18, R21, R20 ;  /* 0x000000141512723e */ /* 0x000fe200000018ff */
[----:B------:R-:W-:Y:S01]  /*9420*/  FFMA R2, R49, R80, R2 ;  /* 0x0000005031027223 */ /* 0x000fe20000000002 */
        /* <DEDUP_REMOVED lines=24> */
.L_x_148:
[----:B------:R-:W-:Y:S05]  /*95b0*/  BSYNC.RECONVERGENT B0 ;  /* 0x0000000000007941 */ /* 0x000fea0003800200 */
.L_x_147:
[----:B------:R-:W-:Y:S01]  /*95c0*/  BAR.SYNC.DEFER_BLOCKING 0x1, 0x80 ;  /* 0x0042000000007b1d */ /* 0x000fe20000010000 */
[----:B------:R-:W-:Y:S01]  /*95d0*/  UISETP.NE.AND UP0, UPT, UR45, -0x4, UPT ;  /* 0xfffffffc2d00788c */ /* 0x000fe2000bf05270 */
[----:B------:R-:W-:Y:S08]  /*95e0*/  IADD3 R85, PT, PT, R85, 0x1, RZ ;  /* 0x0000000155557810 */ /* 0x000ff00007ffe0ff */
[----:B------:R-:W-:Y:S05]  /*95f0*/  BRA.U !UP0, `(.L_x_149) ;  /* 0x0000000108287547 */ /* 0x000fea000b800000 */
[----:B------:R-:W-:Y:S01]  /*9600*/  ISETP.NE.AND P0, PT, R115, RZ, PT ;  /* 0x000000ff7300720c */ /* 0x000fe20003f05270 */
[----:B------:R-:W-:Y:S01]  /*9610*/  IMAD.U32 R2, RZ, RZ, UR52 ;  /* 0x00000034ff027e24 */ /* 0x000fe2000f8e00ff */
[----:B------:R-:W-:Y:S01]  /*9620*/  UIADD3 UR52, UPT, UPT, UR52, 0x1, URZ ;  /* 0x0000000134347890 */ /* 0x000fe2000fffe0ff */
[----:B------:R-:W-:Y:S03]  /*9630*/  IMAD.U32 R0, RZ, RZ, UR37 ;  /* 0x00000025ff007e24 */ /* 0x000fe6000f8e00ff */
[----:B------:R-:W-:Y:S04]  /*9640*/  UISETP.NE.AND UP0, UPT, UR52, 0x4, UPT ;  /* 0x000000043400788c */ /* 0x000fe8000bf05270 */
[----:B------:R-:W-:Y:S03]  /*9650*/  USEL UR52, UR52, URZ, UP0 ;  /* 0x000000ff34347287 */ /* 0x000fe60008000000 */
[----:B------:R-:W-:Y:S05]  /*9660*/  @!P0 LEA R2, R2, UR41, 0x3 ;  /* 0x0000002902028c11 */ /* 0x000fea000f8e18ff */
[----:B------:R-:W-:Y:S05]  /*9670*/  @!P0 VIADD R2, R2, 0xa0 ;  /* 0x000000a002028836 */ /* 0x000fea0000000000 */
[----:B------:R-:W-:Y:S04]  /*9680*/  @!P0 PRMT R0, R0, 0x654, R2 ;  /* 0x0000065400008816 */ /* 0x000fe80000000002 */
[----:B------:R2:W-:Y:S03]  /*9690*/  @!P0 SYNCS.ARRIVE.TRANS64.RED.A1T0 RZ, [R0+URZ], RZ ;  /* 0x000000ff00ff89a7 */ /* 0x0005e600081004ff */
.L_x_149:
[----:B------:R-:W-:Y:S01]  /*96a0*/  ISETP.NE.AND P2, PT, R113, RZ, PT ;  /* 0x000000ff7100720c */ /* 0x000fe20003f45270 */
[----:B------:R-:W-:Y:S01]  /*96b0*/  UIADD3 UR45, UPT, UPT, UR45, 0x4, URZ ;  /* 0x000000042d2d7890 */ /* 0x000fe2000fffe0ff */
[----:B------:R-:W-:Y:S01]  /*96c0*/  ISETP.NE.AND P0, PT, R114, 0x2, PT ;  /* 0x000000027200780c */ /* 0x000fe20003f05270 */
[----:B-1----:R-:W-:Y:S01]  /*96d0*/  IMAD.IADD R4, R44, 0x1, R96 ;  /* 0x000000012c047824 */ /* 0x002fe200078e0260 */
[----:B------:R-:W-:Y:S01]  /*96e0*/  ISETP.NE.AND P1, PT, R85, 0x4, PT ;  /* 0x000000045500780c */ /* 0x000fe20003f25270 */
[----:B------:R-:W-:Y:S01]  /*96f0*/  IMAD.IADD R3, R45, 0x1, R97 ;  /* 0x000000012d037824 */ /* 0x000fe200078e0261 */
[----:B------:R-:W-:Y:S02]  /*9700*/  SEL R2, RZ, 0x1, P0 ;  /* 0x00000001ff027807 */ /* 0x000fe40000000000 */
[----:B--2---:R-:W-:Y:S02]  /*9710*/  SEL R0, RZ, 0x1, P1 ;  /* 0x00000001ff007807 */ /* 0x004fe40000800000 */
[----:B------:R-:W-:Y:S02]  /*9720*/  LOP3.LUT R106, R106, R2, RZ, 0x3c, !PT ;  /* 0x000000026a6a7212 */ /* 0x000fe400078e3cff */
[----:B------:R-:W-:Y:S02]  /*9730*/  LOP3.LUT R107, R107, R0, RZ, 0x3c, !PT ;  /* 0x000000006b6b7212 */ /* 0x000fe400078e3cff */
[----:B------:R-:W-:Y:S02]  /*9740*/  @P2 R2UR UR44, R105 ;  /* 0x00000000692c22ca */ /* 0x000fe400000e0000 */
[----:B------:R-:W-:Y:S02]  /*9750*/  SEL R114, R114, RZ, P0 ;  /* 0x000000ff72727207 */ /* 0x000fe40000000000 */
[----:B------:R-:W-:Y:S01]  /*9760*/  SEL R85, R85, RZ, P1 ;  /* 0x000000ff55557207 */ /* 0x000fe20000800000 */
[----:B------:R-:W-:Y:S10]  /*9770*/  @P2 BRA `(.L_x_150) ;  /* 0xffffffbc00dc2947 */ /* 0x000ff4000383ffff */
[----:B------:R-:W1:Y:S01]  /*9780*/  LDCU.64 UR6, c[0x0][0x888] ;  /* 0x00011100ff0677ac */ /* 0x000e620008000a00 */
[----:B------:R-:W2:Y:S01]  /*9790*/  LDCU.64 UR4, c[0x0][0x890] ;  /* 0x00011200ff0477ac */ /* 0x000ea20008000a00 */
[----:B-1----:R-:W-:Y:S02]  /*97a0*/  ISETP.NE.U32.AND P2, PT, RZ, UR6, PT ;  /* 0x00000006ff007c0c */ /* 0x002fe4000bf45070 */
[----:B--2---:R-:W-:Y:S02]  /*97b0*/  ISETP.NE.U32.AND P1, PT, RZ, UR4, PT ;  /* 0x00000004ff007c0c */ /* 0x004fe4000bf25070 */
[----:B------:R-:W-:Y:S02]  /*97c0*/  ISETP.NE.AND.EX P2, PT, RZ, UR7, PT, P2 ;  /* 0x00000007ff007c0c */ /* 0x000fe4000bf45320 */
[----:B------:R-:W-:-:S13]  /*97d0*/  ISETP.NE.AND.EX P0, PT, RZ, UR5, PT, P1 ;  /* 0x00000005ff007c0c */ /* 0x000fda000bf05310 */
[----:B------:R-:W-:Y:S05]  /*97e0*/  @P2 BRA P0, `(.L_x_151) ;  /* 0x00000000003c2947 */ /* 0x000fea0000000000 */
[----:B------:R-:W-:-:S13]  /*97f0*/  ISETP.NE.AND.EX P1, PT, RZ, UR5, PT, P1 ;  /* 0x00000005ff007c0c */ /* 0x000fda000bf25310 */
[----:B------:R-:W-:Y:S05]  /*9800*/  @P1 BRA `(.L_x_152) ;  /* 0x00000000000c1947 */ /* 0x000fea0003800000 */
[----:B------:R-:W-:-:S13]  /*9810*/  FSETP.NEU.AND P0, PT, R49, RZ, PT ;  /* 0x000000ff3100720b */ /* 0x000fda0003f0d000 */
[----:B------:R-:W-:Y:S05]  /*9820*/  @!P0 EXIT ;  /* 0x000000000000894d */ /* 0x000fea0003800000 */
[----:B------:R-:W-:Y:S05]  /*9830*/  BRA `(.L_x_151) ;  /* 0x0000000000287947 */ /* 0x000fea0003800000 */
.L_x_152:
[----:B------:R-:W-:Y:S01]  /*9840*/  ISETP.NE.AND P0, PT, R116, RZ, PT ;  /* 0x000000ff7400720c */ /* 0x000fe20003f05270 */
[----:B------:R-:W-:-:S12]  /*9850*/  BSSY.RECONVERGENT B0, `(.L_x_151) ;  /* 0x0000008000007945 */ /* 0x000fd80003800200 */
[----:B------:R-:W-:Y:S05]  /*9860*/  @P0 BRA `(.L_x_153) ;  /* 0x0000000000100947 */ /* 0x000fea0003800000 */
[----:B------:R-:W-:-:S04]  /*9870*/  ISETP.NE.U32.AND P0, PT, RZ, UR6, PT ;  /* 0x00000006ff007c0c */ /* 0x000fc8000bf05070 */
[----:B------:R-:W-:-:S13]  /*9880*/  ISETP.NE.AND.EX P0, PT, RZ, UR7, PT, P0 ;  /* 0x00000007ff007c0c */ /* 0x000fda000bf05300 */
[----:B------:R-:W-:Y:S05]  /*9890*/  @!P0 EXIT ;  /* 0x000000000000894d */ /* 0x000fea0003800000 */
[----:B------:R-:W-:Y:S05]  /*98a0*/  BRA `(.L_x_154) ;  /* 0x0000000000087947 */ /* 0x000fea0003800000 */
.L_x_153:
[----:B------:R-:W-:-:S13]  /*98b0*/  FSETP.NEU.AND P0, PT, R49, RZ, PT ;  /* 0x000000ff3100720b */ /* 0x000fda0003f0d000 */
[----:B------:R-:W-:Y:S05]  /*98c0*/  @!P0 EXIT ;  /* 0x000000000000894d */ /* 0x000fea0003800000 */
.L_x_154:
[----:B------:R-:W-:Y:S05]  /*98d0*/  BSYNC.RECONVERGENT B0 ;  /* 0x0000000000007941 */ /* 0x000fea0003800200 */
.L_x_151:
[----:B------:R-:W-:Y:S01]  /*98e0*/  ULEA UR4, UR52, UR41, 0x3 ;  /* 0x0000002934047291 */ /* 0x000fe2000f8e18ff */
[----:B------:R-:W-:-:S04]  /*98f0*/  DEPBAR.LE SB0, 0x0 ;  /* 0x000080000000791a */ /* 0x000fc80000000000 */
[----:B------:R-:W-:-:S04]  /*9900*/  UIADD3 UR4, UPT, UPT, UR4, 0xa0, URZ ;  /* 0x000000a004047890 */ /* 0x000fc8000fffe0ff */
[----:B------:R-:W-:-:S09]  /*9910*/  UPRMT UR4, UR37, 0x654, UR4 ;  /* 0x0000065425047896 */ /* 0x000fd20008000004 */
[----:B------:R-:W-:Y:S01]  /*9920*/  SYNCS.ARRIVE.TRANS64.RED.A1T0 RZ, [UR4], RZ ;  /* 0x000000ffffff79a7 */ /* 0x000fe20008100404 */
[----:B------:R-:W-:Y:S05]  /*9930*/  EXIT ;  /* 0x000000000000794d */ /* 0x000fea0003800000 */
.L_x_24:
[----:B--2---:R2:W4:Y:S02]  /*9940*/  SYNCS.PHASECHK.TRANS64.TRYWAIT P0, [R2+URZ+0x140], R5 ;  /* 0x00014005020075a7 */ /* 0x00452400080011ff */
[----:B----4-:R-:W-:Y:S05]  /*9950*/  @!P0 NANOSLEEP.SYNCS 0x989680 ;  /* 0x009896800000895d */ /* 0x010fea0003900000 */
[----:B------:R-:W4:Y:S02]  /*9960*/  @!P0 SYNCS.PHASECHK.TRANS64 P0, [R2+URZ+0x140], R5 ;  /* 0x00014005020085a7 */ /* 0x000f2400080010ff */
[----:B----4-:R-:W-:Y:S05]  /*9970*/  @!P0 BRA `(.L_x_24) ;  /* 0xfffffffc00f08947 */ /* 0x010fea000383ffff */
[----:B------:R-:W-:Y:S05]  /*9980*/  BRA `(.L_x_155) ;  /* 0xffffff7c00b07947 */ /* 0x000fea000383ffff */
.L_x_27:
[----:B------:R-:W-:-:S07]  /*9990*/  MOV R2, UR41 ;  /* 0x0000002900027c02 */ /* 0x000fce0008000f00 */
.L_x_156:
[----:B-1----:R1:W2:Y:S02]  /*99a0*/  SYNCS.PHASECHK.TRANS64.TRYWAIT P0, [R2+URZ+0x40], R4 ;  /* 0x00004004020075a7 */ /* 0x0022a400080011ff */
[----:B--2---:R-:W-:Y:S05]  /*99b0*/  @!P0 NANOSLEEP.SYNCS 0x989680 ;  /* 0x009896800000895d */ /* 0x004fea0003900000 */
[----:B------:R-:W2:Y:S02]  /*99c0*/  @!P0 SYNCS.PHASECHK.TRANS64 P0, [R2+URZ+0x40], R4 ;  /* 0x00004004020085a7 */ /* 0x000ea400080010ff */
[----:B--2---:R-:W-:Y:S05]  /*99d0*/  @!P0 BRA `(.L_x_156) ;  /* 0xfffffffc00f08947 */ /* 0x004fea000383ffff */
[----:B------:R-:W-:Y:S05]  /*99e0*/  BRA `(.L_x_26) ;  /* 0xffffff8000187947 */ /* 0x000fea000383ffff */
.L_x_34:
[----:B-1----:R-:W-:-:S07]  /*99f0*/  MOV R2, UR17 ;  /* 0x0000001100027c02 */ /* 0x002fce0008000f00 */
.L_x_157:
[----:B-1----:R1:W2:Y:S02]  /*9a00*/  SYNCS.PHASECHK.TRANS64.TRYWAIT P0, [R2+URZ+0x40], R4 ;  /* 0x00004004020075a7 */ /* 0x0022a400080011ff */
[----:B--2---:R-:W-:Y:S05]  /*9a10*/  @!P0 NANOSLEEP.SYNCS 0x989680 ;  /* 0x009896800000895d */ /* 0x004fea0003900000 */
[----:B------:R-:W2:Y:S02]  /*9a20*/  @!P0 SYNCS.PHASECHK.TRANS64 P0, [R2+URZ+0x40], R4 ;  /* 0x00004004020085a7 */ /* 0x000ea400080010ff */
[----:B--2---:R-:W-:Y:S05]  /*9a30*/  @!P0 BRA `(.L_x_157) ;  /* 0xfffffffc00f08947 */ /* 0x004fea000383ffff */
[----:B------:R-:W-:Y:S05]  /*9a40*/  BRA `(.L_x_33) ;  /* 0xffffff8000d87947 */ /* 0x000fea000383ffff */
.L_x_39:
[----:B-1----:R1:W2:Y:S02]  /*9a50*/  SYNCS.PHASECHK.TRANS64.TRYWAIT P0, [R2+URZ+0xd0], R3 ;  /* 0x0000d003020075a7 */ /* 0x0022a400080011ff */
[----:B--2---:R-:W-:Y:S05]  /*9a60*/  @!P0 NANOSLEEP.SYNCS 0x989680 ;  /* 0x009896800000895d */ /* 0x004fea0003900000 */
[----:B------:R-:W2:Y:S02]  /*9a70*/  @!P0 SYNCS.PHASECHK.TRANS64 P0, [R2+URZ+0xd0], R3 ;  /* 0x0000d003020085a7 */ /* 0x000ea400080010ff */
[----:B--2---:R-:W-:Y:S05]  /*9a80*/  @!P0 BRA `(.L_x_39) ;  /* 0xfffffffc00f08947 */ /* 0x004fea000383ffff */
[----:B------:R-:W-:Y:S05]  /*9a90*/  BRA `(.L_x_158) ;  /* 0xffffff84007c7947 */ /* 0x000fea000383ffff */
.L_x_43:
[----:B---3--:R-:W-:-:S07]  /*9aa0*/  MOV R0, UR5 ;  /* 0x0000000500007c02 */ /* 0x008fce0008000f00 */
.L_x_159:
[----:B-1----:R1:W2:Y:S02]  /*9ab0*/  SYNCS.PHASECHK.TRANS64.TRYWAIT P0, [R0+URZ], R2 ;  /* 0x00000002000075a7 */ /* 0x0022a400080011ff */
[----:B--2---:R-:W-:Y:S05]  /*9ac0*/  @!P0 NANOSLEEP.SYNCS 0x989680 ;  /* 0x009896800000895d */ /* 0x004fea0003900000 */
[----:B------:R-:W2:Y:S02]  /*9ad0*/  @!P0 SYNCS.PHASECHK.TRANS64 P0, [R0+URZ], R2 ;  /* 0x00000002000085a7 */ /* 0x000ea400080010ff */
[----:B--2---:R-:W-:Y:S05]  /*9ae0*/  @!P0 BRA `(.L_x_159) ;  /* 0xfffffffc00f08947 */ /* 0x004fea000383ffff */
[----:B------:R-:W-:Y:S05]  /*9af0*/  BRA `(.L_x_160) ;  /* 0xffffff8800ec7947 */ /* 0x000fea000383ffff */
.L_x_44:
[----:B---3--:R-:W-:-:S07]  /*9b00*/  MOV R0, UR5 ;  /* 0x0000000500007c02 */ /* 0x008fce0008000f00 */
.L_x_161:
[----:B-1----:R1:W2:Y:S02]  /*9b10*/  SYNCS.PHASECHK.TRANS64.TRYWAIT P0, [R0+URZ], R3 ;  /* 0x00000003000075a7 */ /* 0x0022a400080011ff */
[----:B--2---:R-:W-:Y:S05]  /*9b20*/  @!P0 NANOSLEEP.SYNCS 0x989680 ;  /* 0x009896800000895d */ /* 0x004fea0003900000 */
[----:B------:R-:W2:Y:S02]  /*9b30*/  @!P0 SYNCS.PHASECHK.TRANS64 P0, [R0+URZ], R3 ;  /* 0x00000003000085a7 */ /* 0x000ea400080010ff */
[----:B--2---:R-:W-:Y:S05]  /*9b40*/  @!P0 BRA `(.L_x_161) ;  /* 0xfffffffc00f08947 */ /* 0x004fea000383ffff */
[----:B------:R-:W-:Y:S05]  /*9b50*/  BRA `(.L_x_162) ;  /* 0xffffff8800f87947 */ /* 0x000fea000383ffff */
.L_x_45:
[----:B---3--:R-:W-:-:S07]  /*9b60*/  MOV R0, UR5 ;  /* 0x0000000500007c02 */ /* 0x008fce0008000f00 */
.L_x_163:
[----:B-1----:R1:W2:Y:S02]  /*9b70*/  SYNCS.PHASECHK.TRANS64.TRYWAIT P0, [R0+URZ], R3 ;  /* 0x00000003000075a7 */ /* 0x0022a400080011ff */
[----:B--2---:R-:W-:Y:S05]  /*9b80*/  @!P0 NANOSLEEP.SYNCS 0x989680 ;  /* 0x009896800000895d */ /* 0x004fea0003900000 */
[----:B------:R-:W2:Y:S02]  /*9b90*/  @!P0 SYNCS.PHASECHK.TRANS64 P0, [R0+URZ], R3 ;  /* 0x00000003000085a7 */ /* 0x000ea400080010ff */
[----:B--2---:R-:W-:Y:S05]  /*9ba0*/  @!P0 BRA `(.L_x_163) ;  /* 0xfffffffc00f08947 */ /* 0x004fea000383ffff */
[----:B------:R-:W-:Y:S05]  /*9bb0*/  BRA `(.L_x_164) ;  /* 0xffffff8c00047947 */ /* 0x000fea000383ffff */
.L_x_46:
[----:B---3--:R-:W-:-:S07]  /*9bc0*/  MOV R0, UR5 ;  /* 0x0000000500007c02 */ /* 0x008fce0008000f00 */
.L_x_165:
[----:B-1----:R1:W2:Y:S02]  /*9bd0*/  SYNCS.PHASECHK.TRANS64.TRYWAIT P0, [R0+URZ], R3 ;  /* 0x00000003000075a7 */ /* 0x0022a400080011ff */
[----:B--2---:R-:W-:Y:S05]  /*9be0*/  @!P0 NANOSLEEP.SYNCS 0x989680 ;  /* 0x009896800000895d */ /* 0x004fea0003900000 */
[----:B------:R-:W2:Y:S02]  /*9bf0*/  @!P0 SYNCS.PHASECHK.TRANS64 P0, [R0+URZ], R3 ;  /* 0x00000003000085a7 */ /* 0x000ea400080010ff */
[----:B--2---:R-:W-:Y:S05]  /*9c00*/  @!P0 BRA `(.L_x_165) ;  /* 0xfffffffc00f08947 */ /* 0x004fea000383ffff */
[----:B------:R-:W-:Y:S05]  /*9c10*/  BRA `(.L_x_166) ;  /* 0xffffff8c00107947 */ /* 0x000fea000383ffff */
.L_x_47:
[----:B---3--:R-:W-:-:S07]  /*9c20*/  MOV R0, UR5 ;  /* 0x0000000500007c02 */ /* 0x008fce0008000f00 */
.L_x_167:
[----:B-1----:R1:W2:Y:S02]  /*9c30*/  SYNCS.PHASECHK.TRANS64.TRYWAIT P0, [R0+URZ], R3 ;  /* 0x00000003000075a7 */ /* 0x0022a400080011ff */
[----:B--2---:R-:W-:Y:S05]  /*9c40*/  @!P0 NANOSLEEP.SYNCS 0x989680 ;  /* 0x009896800000895d */ /* 0x004fea0003900000 */
[----:B------:R-:W2:Y:S02]  /*9c50*/  @!P0 SYNCS.PHASECHK.TRANS64 P0, [R0+URZ], R3 ;  /* 0x00000003000085a7 */ /* 0x000ea400080010ff */
[----:B--2---:R-:W-:Y:S05]  /*9c60*/  @!P0 BRA `(.L_x_167) ;  /* 0xfffffffc00f08947 */ /* 0x004fea000383ffff */
[----:B------:R-:W-:Y:S05]  /*9c70*/  BRA `(.L_x_168) ;  /* 0xffffff8c001c7947 */ /* 0x000fea000383ffff */
.L_x_48:
[----:B---3--:R-:W-:-:S07]  /*9c80*/  MOV R0, UR5 ;  /* 0x0000000500007c02 */ /* 0x008fce0008000f00 */
.L_x_169:
[----:B-1----:R1:W2:Y:S02]  /*9c90*/  SYNCS.PHASECHK.TRANS64.TRYWAIT P0, [R0+URZ], R3 ;  /* 0x00000003000075a7 */ /* 0x0022a400080011ff */
[----:B--2---:R-:W-:Y:S05]  /*9ca0*/  @!P0 NANOSLEEP.SYNCS 0x989680 ;  /* 0x009896800000895d */ /* 0x004fea0003900000 */
[----:B------:R-:W2:Y:S02]  /*9cb0*/  @!P0 SYNCS.PHASECHK.TRANS64 P0, [R0+URZ], R3 ;  /* 0x00000003000085a7 */ /* 0x000ea400080010ff */
[----:B--2---:R-:W-:Y:S05]  /*9cc0*/  @!P0 BRA `(.L_x_169) ;  /* 0xfffffffc00f08947 */ /* 0x004fea000383ffff */
[----:B------:R-:W-:Y:S05]  /*9cd0*/  BRA `(.L_x_170) ;  /* 0xffffff8c00287947 */ /* 0x000fea000383ffff */
.L_x_49:
[----:B---3--:R-:W-:-:S07]  /*9ce0*/  MOV R0, UR5 ;  /* 0x0000000500007c02 */ /* 0x008fce0008000f00 */
.L_x_171:
[----:B-1----:R1:W2:Y:S02]  /*9cf0*/  SYNCS.PHASECHK.TRANS64.TRYWAIT P0, [R0+URZ], R3 ;  /* 0x00000003000075a7 */ /* 0x0022a400080011ff */
[----:B--2---:R-:W-:Y:S05]  /*9d00*/  @!P0 NANOSLEEP.SYNCS 0x989680 ;  /* 0x009896800000895d */ /* 0x004fea0003900000 */
[----:B------:R-:W2:Y:S02]  /*9d10*/  @!P0 SYNCS.PHASECHK.TRANS64 P0, [R0+URZ], R3 ;  /* 0x00000003000085a7 */ /* 0x000ea400080010ff */
[----:B--2---:R-:W-:Y:S05]  /*9d20*/  @!P0 BRA `(.L_x_171) ;  /* 0xfffffffc00f08947 */ /* 0x004fea000383ffff */
[----:B------:R-:W-:Y:S05]  /*9d30*/  BRA `(.L_x_172) ;  /* 0xffffff8c00347947 */ /* 0x000fea000383ffff */
.L_x_52:
[----:B-1----:R1:W2:Y:S02]  /*9d40*/  SYNCS.PHASECHK.TRANS64.TRYWAIT P0, [R0+URZ+0x130], R4 ;  /* 0x00013004000075a7 */ /* 0x0022a400080011ff */
[----:B--2---:R-:W-:Y:S05]  /*9d50*/  @!P0 NANOSLEEP.SYNCS 0x989680 ;  /* 0x009896800000895d */ /* 0x004fea0003900000 */
[----:B------:R-:W2:Y:S02]  /*9d60*/  @!P0 SYNCS.PHASECHK.TRANS64 P0, [R0+URZ+0x130], R4 ;  /* 0x00013004000085a7 */ /* 0x000ea400080010ff */
[----:B--2---:R-:W-:Y:S05]  /*9d70*/  @!P0 BRA `(.L_x_52) ;  /* 0xfffffffc00f08947 */ /* 0x004fea000383ffff */
[----:B------:R-:W-:Y:S05]  /*9d80*/  BRA `(.L_x_173) ;  /* 0xffffff8c00907947 */ /* 0x000fea000383ffff */
.L_x_53:
[----:B------:R-:W-:-:S07]  /*9d90*/  MOV R0, UR5 ;  /* 0x0000000500007c02 */ /* 0x000fce0008000f00 */
.L_x_174:
[----:B-1----:R1:W2:Y:S02]  /*9da0*/  SYNCS.PHASECHK.TRANS64.TRYWAIT P0, [R0+URZ+0xe0], R5 ;  /* 0x0000e005000075a7 */ /* 0x0022a400080011ff */
[----:B--2---:R-:W-:Y:S05]  /*9db0*/  @!P0 NANOSLEEP.SYNCS 0x989680 ;  /* 0x009896800000895d */ /* 0x004fea0003900000 */
[----:B------:R-:W2:Y:S02]  /*9dc0*/  @!P0 SYNCS.PHASECHK.TRANS64 P0, [R0+URZ+0xe0], R5 ;  /* 0x0000e005000085a7 */ /* 0x000ea400080010ff */
[----:B--2---:R-:W-:Y:S05]  /*9dd0*/  @!P0 BRA `(.L_x_174) ;  /* 0xfffffffc00f08947 */ /* 0x004fea000383ffff */
[----:B------:R-:W-:Y:S05]  /*9de0*/  BRA `(.L_x_175) ;  /* 0xffffff8c00a07947 */ /* 0x000fea000383ffff */
.L_x_54:
[----:B-1----:R1:W2:Y:S02]  /*9df0*/  SYNCS.PHASECHK.TRANS64.TRYWAIT P1, [R0+URZ+0xd0], R4 ;  /* 0x0000d004000075a7 */ /* 0x0022a400080211ff */
[----:B--2---:R-:W-:Y:S05]  /*9e00*/  @!P1 NANOSLEEP.SYNCS 0x989680 ;  /* 0x009896800000995d */ /* 0x004fea0003900000 */
[----:B------:R-:W2:Y:S02]  /*9e10*/  @!P1 SYNCS.PHASECHK.TRANS64 P1, [R0+URZ+0xd0], R4 ;  /* 0x0000d004000095a7 */ /* 0x000ea400080210ff */
[----:B--2---:R-:W-:Y:S05]  /*9e20*/  @!P1 BRA `(.L_x_54) ;  /* 0xfffffffc00f09947 */ /* 0x004fea000383ffff */
[----:B------:R-:W-:Y:S05]  /*9e30*/  BRA `(.L_x_176) ;  /* 0xffffff8c00d07947 */ /* 0x000fea000383ffff */
.L_x_57:
[----:B------:R-:W-:-:S07]  /*9e40*/  MOV R0, UR5 ;  /* 0x0000000500007c02 */ /* 0x000fce0008000f00 */
.L_x_177:
[----:B-1----:R1:W2:Y:S02]  /*9e50*/  SYNCS.PHASECHK.TRANS64.TRYWAIT P0, [R0+URZ+0xe0], R2 ;  /* 0x0000e002000075a7 */ /* 0x0022a400080011ff */
[----:B--2---:R-:W-:Y:S05]  /*9e60*/  @!P0 NANOSLEEP.SYNCS 0x989680 ;  /* 0x009896800000895d */ /* 0x004fea0003900000 */
[----:B------:R-:W2:Y:S02]  /*9e70*/  @!P0 SYNCS.PHASECHK.TRANS64 P0, [R0+URZ+0xe0], R2 ;  /* 0x0000e002000085a7 */ /* 0x000ea400080010ff */
[----:B--2---:R-:W-:Y:S05]  /*9e80*/  @!P0 BRA `(.L_x_177) ;  /* 0xfffffffc00f08947 */ /* 0x004fea000383ffff */
[----:B------:R-:W-:Y:S05]  /*9e90*/  BRA `(.L_x_56) ;  /* 0xffffff9000247947 */ /* 0x000fea000383ffff */
.L_x_66:
[----:B-1----:R-:W-:-:S04]  /*9ea0*/  MOV R3, UR6 ;  /* 0x0000000600037c02 */ /* 0x002fc80008000f00 */
[----:B------:R1:W2:Y:S03]  /*9eb0*/  SYNCS.PHASECHK.TRANS64.TRYWAIT P0, [R3+URZ+0x8], R4 ;  /* 0x00000804030075a7 */ /* 0x0002a600080011ff */
[----:B--2---:R-:W-:Y:S05]  /*9ec0*/  @!P0 NANOSLEEP.SYNCS 0x989680 ;  /* 0x009896800000895d */ /* 0x004fea0003900000 */
[----:B------:R-:W2:Y:S02]  /*9ed0*/  @!P0 SYNCS.PHASECHK.TRANS64 P0, [R3+URZ+0x8], R4 ;  /* 0x00000804030085a7 */ /* 0x000ea400080010ff */
[----:B--2---:R-:W-:Y:S05]  /*9ee0*/  @!P0 BRA `(.L_x_66) ;  /* 0xfffffffc00ec8947 */ /* 0x004fea000383ffff */
[----:B------:R-:W-:Y:S05]  /*9ef0*/  BRA `(.L_x_65) ;  /* 0xffffff9000d87947 */ /* 0x000fea000383ffff */
.L_x_68:
[----:B------:R-:W-:Y:S01]  /*9f00*/  BSSY B0, `(.L_x_178) ;  /* 0x0000006000007945 */ /* 0x000fe20003800000 */
[----:B------:R-:W-:-:S07]  /*9f10*/  MOV R15, 0xffffffff ;  /* 0xffffffff000f7802 */ /* 0x000fce0000000f00 */
[----:B-1---5:R-:W-:Y:S05]  /*9f20*/  WARPSYNC.COLLECTIVE R15, `(.L_x_179) ;  /* 0x000000000f0c7348 */ /* 0x022fea0003c00000 */
[----:B------:R-:W-:Y:S02]  /*9f30*/  ELECT P6, UR79, PT ;  /* 0x00000000004f782f */ /* 0x000fe400038c0000 */
[----:B------:R-:W-:Y:S01]  /*9f40*/  MOV R14, UR79 ;  /* 0x0000004f000e7c02 */ /* 0x000fe20008000f00 */
[----:B-1---5:R-:W-:Y:S10]  /*9f50*/  ENDCOLLECTIVE ;  /* 0x000000000000791b */ /* 0x022ff40003800000 */
.L_x_179:
[----:B------:R-:W-:Y:S05]  /*9f60*/  BSYNC B0 ;  /* 0x0000000000007941 */ /* 0x000fea0003800000 */
.L_x_178:
[----:B------:R-:W-:Y:S05]  /*9f70*/  BRA `(.L_x_180) ;  /* 0xffffff9400087947 */ /* 0x000fea000383ffff */
.L_x_70:
[----:B-1----:R-:W-:-:S04]  /*9f80*/  MOV R0, UR6 ;  /* 0x0000000600007c02 */ /* 0x002fc80008000f00 */
[----:B------:R1:W2:Y:S03]  /*9f90*/  SYNCS.PHASECHK.TRANS64.TRYWAIT P0, [R0+URZ+0x8], R2 ;  /* 0x00000802000075a7 */ /* 0x0002a600080011ff */
[----:B--2---:R-:W-:Y:S05]  /*9fa0*/  @!P0 NANOSLEEP.SYNCS 0x989680 ;  /* 0x009896800000895d */ /* 0x004fea0003900000 */
[----:B------:R-:W2:Y:S02]  /*9fb0*/  @!P0 SYNCS.PHASECHK.TRANS64 P0, [R0+URZ+0x8], R2 ;  /* 0x00000802000085a7 */ /* 0x000ea400080010ff */
[----:B--2---:R-:W-:Y:S05]  /*9fc0*/  @!P0 BRA `(.L_x_70) ;  /* 0xfffffffc00ec8947 */ /* 0x004fea000383ffff */
[----:B------:R-:W-:Y:S05]  /*9fd0*/  BRA `(.L_x_69) ;  /* 0xffffff94000c7947 */ /* 0x000fea000383ffff */
.L_x_71:
[----:B-1----:R1:W2:Y:S02]  /*9fe0*/  SYNCS.PHASECHK.TRANS64.TRYWAIT P0, [R0+URZ+0xd0], R4 ;  /* 0x0000d004000075a7 */ /* 0x0022a400080011ff */
[----:B--2---:R-:W-:Y:S05]  /*9ff0*/  @!P0 NANOSLEEP.SYNCS 0x989680 ;  /* 0x009896800000895d */ /* 0x004fea0003900000 */
[----:B------:R-:W2:Y:S02]  /*a000*/  @!P0 SYNCS.PHASECHK.TRANS64 P0, [R0+URZ+0xd0], R4 ;  /* 0x0000d004000085a7 */ /* 0x000ea400080010ff */
[----:B--2---:R-:W-:Y:S05]  /*a010*/  @!P0 BRA `(.L_x_71) ;  /* 0xfffffffc00f08947 */ /* 0x004fea000383ffff */
[----:B------:R-:W-:Y:S05]  /*a020*/  BRA `(.L_x_181) ;  /* 0xffffff9400f87947 */ /* 0x000fea000383ffff */
.L_x_73:
[----:B------:R-:W-:-:S07]  /*a030*/  MOV R0, UR9 ;  /* 0x0000000900007c02 */ /* 0x000fce0008000f00 */
.L_x_182:
[----:B-1----:R1:W2:Y:S02]  /*a040*/  SYNCS.PHASECHK.TRANS64.TRYWAIT P0, [R0+URZ+0x110], R4 ;  /* 0x00011004000075a7 */ /* 0x0022a400080011ff */
[----:B--2---:R-:W-:Y:S05]  /*a050*/  @!P0 NANOSLEEP.SYNCS 0x989680 ;  /* 0x009896800000895d */ /* 0x004fea0003900000 */
[----:B------:R-:W2:Y:S02]  /*a060*/  @!P0 SYNCS.PHASECHK.TRANS64 P0, [R0+URZ+0x110], R4 ;  /* 0x00011004000085a7 */ /* 0x000ea400080010ff */
[----:B--2---:R-:W-:Y:S05]  /*a070*/  @!P0 BRA `(.L_x_182) ;  /* 0xfffffffc00f08947 */ /* 0x004fea000383ffff */
[----:B------:R-:W-:Y:S05]  /*a080*/  BRA `(.L_x_183) ;  /* 0xffffff9800447947 */ /* 0x000fea000383ffff */
.L_x_76:
[----:B------:R-:W-:Y:S07]  /*a090*/  MOV R0, UR8 ;  /* 0x0000000800007c02 */ /* 0x000fee0008000f00 */
.L_x_184:
[----:B-1----:R1:W2:Y:S02]  /*a0a0*/  SYNCS.PHASECHK.TRANS64.TRYWAIT P0, [R0+URZ], R4 ;  /* 0x00000004000075a7 */ /* 0x0022a400080011ff */
[----:B--2---:R-:W-:Y:S05]  /*a0b0*/  @!P0 NANOSLEEP.SYNCS 0x989680 ;  /* 0x009896800000895d */ /* 0x004fea0003900000 */
[----:B------:R-:W2:Y:S02]  /*a0c0*/  @!P0 SYNCS.PHASECHK.TRANS64 P0, [R0+URZ], R4 ;  /* 0x00000004000085a7 */ /* 0x000ea400080010ff */
[----:B--2---:R-:W-:Y:S05]  /*a0d0*/  @!P0 BRA `(.L_x_184) ;  /* 0xfffffffc00f08947 */ /* 0x004fea000383ffff */
[----:B------:R-:W-:Y:S05]  /*a0e0*/  BRA `(.L_x_75) ;  /* 0xffffff9800587947 */ /* 0x000fea000383ffff */
.L_x_80:
[----:B-1----:R-:W-:-:S07]  /*a0f0*/  MOV R0, UR8 ;  /* 0x0000000800007c02 */ /* 0x002fce0008000f00 */
.L_x_185:
[----:B-1----:R1:W2:Y:S02]  /*a100*/  SYNCS.PHASECHK.TRANS64.TRYWAIT P0, [R0+URZ], R2 ;  /* 0x00000002000075a7 */ /* 0x0022a400080011ff */
[----:B--2---:R-:W-:Y:S05]  /*a110*/  @!P0 NANOSLEEP.SYNCS 0x989680 ;  /* 0x009896800000895d */ /* 0x004fea0003900000 */
[----:B------:R-:W2:Y:S02]  /*a120*/  @!P0 SYNCS.PHASECHK.TRANS64 P0, [R0+URZ], R2 ;  /* 0x00000002000085a7 */ /* 0x000ea400080010ff */
[----:B--2---:R-:W-:Y:S05]  /*a130*/  @!P0 BRA `(.L_x_185) ;  /* 0xfffffffc00f08947 */ /* 0x004fea000383ffff */
[----:B------:R-:W-:Y:S05]  /*a140*/  BRA `(.L_x_186) ;  /* 0xffffff9c004c7947 */ /* 0x000fea000383ffff */
.L_x_81:
[----:B------:R-:W-:-:S07]  /*a150*/  MOV R0, UR8 ;  /* 0x0000000800007c02 */ /* 0x000fce0008000f00 */
.L_x_187:
[----:B-1----:R1:W2:Y:S02]  /*a160*/  SYNCS.PHASECHK.TRANS64.TRYWAIT P0, [R0+URZ], R3 ;  /* 0x00000003000075a7 */ /* 0x0022a400080011ff */
[----:B--2---:R-:W-:Y:S05]  /*a170*/  @!P0 NANOSLEEP.SYNCS 0x989680 ;  /* 0x009896800000895d */ /* 0x004fea0003900000 */
[----:B------:R-:W2:Y:S02]  /*a180*/  @!P0 SYNCS.PHASECHK.TRANS64 P0, [R0+URZ], R3 ;  /* 0x00000003000085a7 */ /* 0x000ea400080010ff */
[----:B--2---:R-:W-:Y:S05]  /*a190*/  @!P0 BRA `(.L_x_187) ;  /* 0xfffffffc00f08947 */ /* 0x004fea000383ffff */
[----:B------:R-:W-:Y:S05]  /*a1a0*/  BRA `(.L_x_188) ;  /* 0xffffff9c00587947 */ /* 0x000fea000383ffff */
.L_x_82:
[----:B------:R-:W-:-:S07]  /*a1b0*/  MOV R0, UR8 ;  /* 0x0000000800007c02 */ /* 0x000fce0008000f00 */
.L_x_189:
[----:B-1----:R1:W2:Y:S02]  /*a1c0*/  SYNCS.PHASECHK.TRANS64.TRYWAIT P0, [R0+URZ], R3 ;  /* 0x00000003000075a7 */ /* 0x0022a400080011ff */
[----:B--2---:R-:W-:Y:S05]  /*a1d0*/  @!P0 NANOSLEEP.SYNCS 0x989680 ;  /* 0x009896800000895d */ /* 0x004fea0003900000 */
[----:B------:R-:W2:Y:S02]  /*a1e0*/  @!P0 SYNCS.PHASECHK.TRANS64 P0, [R0+URZ], R3 ;  /* 0x00000003000085a7 */ /* 0x000ea400080010ff */
[----:B--2---:R-:W-:Y:S05]  /*a1f0*/  @!P0 BRA `(.L_x_189) ;  /* 0xfffffffc00f08947 */ /* 0x004fea000383ffff */
[----:B------:R-:W-:Y:S05]  /*a200*/  BRA `(.L_x_190) ;  /* 0xffffff9c00647947 */ /* 0x000fea000383ffff */
.L_x_85:
[----:B------:R-:W-:-:S07]  /*a210*/  MOV R0, UR7 ;  /* 0x0000000700007c02 */ /* 0x000fce0008000f00 */
.L_x_191:
[----:B-1----:R1:W2:Y:S02]  /*a220*/  SYNCS.PHASECHK.TRANS64.TRYWAIT P1, [R0+URZ+0x150], R2 ;  /* 0x00015002000075a7 */ /* 0x0022a400080211ff */
[----:B--2---:R-:W-:Y:S05]  /*a230*/  @!P1 NANOSLEEP.SYNCS 0x989680 ;  /* 0x009896800000995d */ /* 0x004fea0003900000 */
[----:B------:R-:W2:Y:S02]  /*a240*/  @!P1 SYNCS.PHASECHK.TRANS64 P1, [R0+URZ+0x150], R2 ;  /* 0x00015002000095a7 */ /* 0x000ea400080210ff */
[----:B--2---:R-:W-:Y:S05]  /*a250*/  @!P1 BRA `(.L_x_191) ;  /* 0xfffffffc00f09947 */ /* 0x004fea000383ffff */
[----:B------:R-:W-:Y:S05]  /*a260*/  BRA `(.L_x_192) ;  /* 0xffffff9c00b07947 */ /* 0x000fea000383ffff */
.L_x_90:
[----:B--2---:R2:W4:Y:S02]  /*a270*/  SYNCS.PHASECHK.TRANS64.TRYWAIT P0, [R0+URZ+0xd0], R2 ;  /* 0x0000d002000075a7 */ /* 0x00452400080011ff */
[----:B----4-:R-:W-:Y:S05]  /*a280*/  @!P0 NANOSLEEP.SYNCS 0x989680 ;  /* 0x009896800000895d */ /* 0x010fea0003900000 */
[----:B------:R-:W4:Y:S02]  /*a290*/  @!P0 SYNCS.PHASECHK.TRANS64 P0, [R0+URZ+0xd0], R2 ;  /* 0x0000d002000085a7 */ /* 0x000f2400080010ff */
[----:B----4-:R-:W-:Y:S05]  /*a2a0*/  @!P0 BRA `(.L_x_90) ;  /* 0xfffffffc00f08947 */ /* 0x010fea000383ffff */
[----:B------:R-:W-:Y:S05]  /*a2b0*/  BRA `(.L_x_193) ;  /* 0xffffffa000c47947 */ /* 0x000fea000383ffff */
.L_x_93:
[----:B------:R-:W-:Y:S07]  /*a2c0*/  MOV R0, UR6 ;  /* 0x0000000600007c02 */ /* 0x000fee0008000f00 */
.L_x_194:
[----:B--2---:R2:W4:Y:S02]  /*a2d0*/  SYNCS.PHASECHK.TRANS64.TRYWAIT P0, [R0+URZ+0xc8], R2 ;  /* 0x0000c802000075a7 */ /* 0x00452400080011ff */
[----:B----4-:R-:W-:Y:S05]  /*a2e0*/  @!P0 NANOSLEEP.SYNCS 0x989680 ;  /* 0x009896800000895d */ /* 0x010fea0003900000 */
[----:B------:R-:W4:Y:S02]  /*a2f0*/  @!P0 SYNCS.PHASECHK.TRANS64 P0, [R0+URZ+0xc8], R2 ;  /* 0x0000c802000085a7 */ /* 0x000f2400080010ff */
[----:B----4-:R-:W-:Y:S05]  /*a300*/  @!P0 BRA `(.L_x_194) ;  /* 0xfffffffc00f08947 */ /* 0x010fea000383ffff */
[----:B------:R-:W-:Y:S05]  /*a310*/  BRA `(.L_x_92) ;  /* 0xffffffa400a47947 */ /* 0x000fea000383ffff */
.L_x_96:
[----:B------:R-:W-:Y:S07]  /*a320*/  MOV R0, UR6 ;  /* 0x0000000600007c02 */ /* 0x000fee0008000f00 */
.L_x_195:
[----:B-1----:R1:W2:Y:S02]  /*a330*/  SYNCS.PHASECHK.TRANS64.TRYWAIT P0, [R0+URZ+0xa0], R32 ;  /* 0x0000a020000075a7 */ /* 0x0022a400080011ff */
[----:B--2---:R-:W-:Y:S05]  /*a340*/  @!P0 NANOSLEEP.SYNCS 0x989680 ;  /* 0x009896800000895d */ /* 0x004fea0003900000 */
[----:B------:R-:W2:Y:S02]  /*a350*/  @!P0 SYNCS.PHASECHK.TRANS64 P0, [R0+URZ+0xa0], R32 ;  /* 0x0000a020000085a7 */ /* 0x000ea400080010ff */
[----:B--2---:R-:W-:Y:S05]  /*a360*/  @!P0 BRA `(.L_x_195) ;  /* 0xfffffffc00f08947 */ /* 0x004fea000383ffff */
[----:B------:R-:W-:Y:S05]  /*a370*/  BRA `(.L_x_196) ;  /* 0xffffffa8001c7947 */ /* 0x000fea000383ffff */
.L_x_97:
[----:B------:R-:W-:Y:S07]  /*a380*/  MOV R0, UR6 ;  /* 0x0000000600007c02 */ /* 0x000fee0008000f00 */
.L_x_197:
[----:B-1----:R1:W2:Y:S02]  /*a390*/  SYNCS.PHASECHK.TRANS64.TRYWAIT P0, [R0+URZ+0xa8], R32 ;  /* 0x0000a820000075a7 */ /* 0x0022a400080011ff */
[----:B--2---:R-:W-:Y:S05]  /*a3a0*/  @!P0 NANOSLEEP.SYNCS 0x989680 ;  /* 0x009896800000895d */ /* 0x004fea0003900000 */
[----:B------:R-:W2:Y:S02]  /*a3b0*/  @!P0 SYNCS.PHASECHK.TRANS64 P0, [R0+URZ+0xa8], R32 ;  /* 0x0000a820000085a7 */ /* 0x000ea400080010ff */
[----:B--2---:R-:W-:Y:S05]  /*a3c0*/  @!P0 BRA `(.L_x_197) ;  /* 0xfffffffc00f08947 */ /* 0x004fea000383ffff */
[----:B------:R-:W-:Y:S05]  /*a3d0*/  BRA `(.L_x_198) ;  /* 0xffffffa800587947 */ /* 0x000fea000383ffff */
.L_x_98:
[----:B------:R-:W-:Y:S07]  /*a3e0*/  MOV R0, UR6 ;  /* 0x0000000600007c02 */ /* 0x000fee0008000f00 */
.L_x_199:
[----:B-1----:R1:W2:Y:S02]  /*a3f0*/  SYNCS.PHASECHK.TRANS64.TRYWAIT P0, [R0+URZ+0xb0], R32 ;  /* 0x0000b020000075a7 */ /* 0x0022a400080011ff */
[----:B--2---:R-:W-:Y:S05]  /*a400*/  @!P0 NANOSLEEP.SYNCS 0x989680 ;  /* 0x009896800000895d */ /* 0x004fea0003900000 */
[----:B------:R-:W2:Y:S02]  /*a410*/  @!P0 SYNCS.PHASECHK.TRANS64 P0, [R0+URZ+0xb0], R32 ;  /* 0x0000b020000085a7 */ /* 0x000ea400080010ff */
[----:B--2---:R-:W-:Y:S05]  /*a420*/  @!P0 BRA `(.L_x_199) ;  /* 0xfffffffc00f08947 */ /* 0x004fea000383ffff */
[----:B------:R-:W-:Y:S05]  /*a430*/  BRA `(.L_x_200) ;  /* 0xffffffa8009c7947 */ /* 0x000fea000383ffff */
.L_x_99:
[----:B------:R-:W-:Y:S07]  /*a440*/  MOV R0, UR6 ;  /* 0x0000000600007c02 */ /* 0x000fee0008000f00 */
.L_x_201:
[----:B-1----:R1:W2:Y:S02]  /*a450*/  SYNCS.PHASECHK.TRANS64.TRYWAIT P0, [R0+URZ+0xb8], R32 ;  /* 0x0000b820000075a7 */ /* 0x0022a400080011ff */
[----:B--2---:R-:W-:Y:S05]  /*a460*/  @!P0 NANOSLEEP.SYNCS 0x989680 ;  /* 0x009896800000895d */ /* 0x004fea0003900000 */
[----:B------:R-:W2:Y:S02]  /*a470*/  @!P0 SYNCS.PHASECHK.TRANS64 P0, [R0+URZ+0xb8], R32 ;  /* 0x0000b820000085a7 */ /* 0x000ea400080010ff */
[----:B--2---:R-:W-:Y:S05]  /*a480*/  @!P0 BRA `(.L_x_201) ;  /* 0xfffffffc00f08947 */ /* 0x004fea000383ffff */
[----:B------:R-:W-:Y:S05]  /*a490*/  BRA `(.L_x_202) ;  /* 0xffffffac00247947 */ /* 0x000fea000383ffff */
.L_x_101:
[----:B------:R-:W-:-:S07]  /*a4a0*/  MOV R0, UR6 ;  /* 0x0000000600007c02 */ /* 0x000fce0008000f00 */
.L_x_203:
[----:B-1----:R1:W4:Y:S02]  /*a4b0*/  SYNCS.PHASECHK.TRANS64.TRYWAIT P0, [R0+URZ+0xa0], R2 ;  /* 0x0000a002000075a7 */ /* 0x00232400080011ff */
[----:B----4-:R-:W-:Y:S05]  /*a4c0*/  @!P0 NANOSLEEP.SYNCS 0x989680 ;  /* 0x009896800000895d */ /* 0x010fea0003900000 */
[----:B------:R-:W4:Y:S02]  /*a4d0*/  @!P0 SYNCS.PHASECHK.TRANS64 P0, [R0+URZ+0xa0], R2 ;  /* 0x0000a002000085a7 */ /* 0x000f2400080010ff */
[----:B----4-:R-:W-:Y:S05]  /*a4e0*/  @!P0 BRA `(.L_x_203) ;  /* 0xfffffffc00f08947 */ /* 0x010fea000383ffff */
[----:B------:R-:W-:Y:S05]  /*a4f0*/  BRA `(.L_x_204) ;  /* 0xffffffac00947947 */ /* 0x000fea000383ffff */
.L_x_102:
[----:B-1----:R-:W-:-:S07]  /*a500*/  MOV R0, UR6 ;  /* 0x0000000600007c02 */ /* 0x002fce0008000f00 */
.L_x_205:
[----:B-1----:R1:W4:Y:S02]  /*a510*/  SYNCS.PHASECHK.TRANS64.TRYWAIT P0, [R0+URZ+0xa8], R2 ;  /* 0x0000a802000075a7 */ /* 0x00232400080011ff */
[----:B----4-:R-:W-:Y:S05]  /*a520*/  @!P0 NANOSLEEP.SYNCS 0x989680 ;  /* 0x009896800000895d */ /* 0x010fea0003900000 */
[----:B------:R-:W4:Y:S02]  /*a530*/  @!P0 SYNCS.PHASECHK.TRANS64 P0, [R0+URZ+0xa8], R2 ;  /* 0x0000a802000085a7 */ /* 0x000f2400080010ff */
[----:B----4-:R-:W-:Y:S05]  /*a540*/  @!P0 BRA `(.L_x_205) ;  /* 0xfffffffc00f08947 */ /* 0x010fea000383ffff */
[----:B------:R-:W-:Y:S05]  /*a550*/  BRA `(.L_x_206) ;  /* 0xffffffac00847947 */ /* 0x000fea000383ffff */
.L_x_103:
[----:B-1----:R-:W-:-:S07]  /*a560*/  MOV R0, UR6 ;  /* 0x0000000600007c02 */ /* 0x002fce0008000f00 */
.L_x_207:
[----:B-1----:R1:W4:Y:S02]  /*a570*/  SYNCS.PHASECHK.TRANS64.TRYWAIT P0, [R0+URZ+0xb0], R2 ;  /* 0x0000b002000075a7 */ /* 0x00232400080011ff */
[----:B----4-:R-:W-:Y:S05]  /*a580*/  @!P0 NANOSLEEP.SYNCS 0x989680 ;  /* 0x009896800000895d */ /* 0x010fea0003900000 */
[----:B------:R-:W4:Y:S02]  /*a590*/  @!P0 SYNCS.PHASECHK.TRANS64 P0, [R0+URZ+0xb0], R2 ;  /* 0x0000b002000085a7 */ /* 0x000f2400080010ff */
[----:B----4-:R-:W-:Y:S05]  /*a5a0*/  @!P0 BRA `(.L_x_207) ;  /* 0xfffffffc00f08947 */ /* 0x010fea000383ffff */
[----:B------:R-:W-:Y:S05]  /*a5b0*/  BRA `(.L_x_208) ;  /* 0xffffffac00747947 */ /* 0x000fea000383ffff */
.L_x_105:
[----:B--2---:R2:W4:Y:S02]  /*a5c0*/  SYNCS.PHASECHK.TRANS64.TRYWAIT P0, [R0+URZ+0xd0], R2 ;  /* 0x0000d002000075a7 */ /* 0x00452400080011ff */
[----:B----4-:R-:W-:Y:S05]  /*a5d0*/  @!P0 NANOSLEEP.SYNCS 0x989680 ;  /* 0x009896800000895d */ /* 0x010fea0003900000 */
[----:B------:R-:W4:Y:S02]  /*a5e0*/  @!P0 SYNCS.PHASECHK.TRANS64 P0, [R0+URZ+0xd0], R2 ;  /* 0x0000d002000085a7 */ /* 0x000f2400080010ff */
[----:B----4-:R-:W-:Y:S05]  /*a5f0*/  @!P0 BRA `(.L_x_105) ;  /* 0xfffffffc00f08947 */ /* 0x010fea000383ffff */
[----:B------:R-:W-:Y:S05]  /*a600*/  BRA `(.L_x_209) ;  /* 0xffffffb0004c7947 */ /* 0x000fea000383ffff */
.L_x_118:
[----:B-1----:R-:W-:Y:S04]  /*a610*/  MOV R3, UR41 ;  /* 0x0000002900037c02 */ /* 0x002fe80008000f00 */
[----:B------:R1:W4:Y:S03]  /*a620*/  SYNCS.PHASECHK.TRANS64.TRYWAIT P1, [R3+URZ+0x80], R4 ;  /* 0x00008004030075a7 */ /* 0x00032600080211ff */
[----:B----4-:R-:W-:Y:S05]  /*a630*/  @!P1 NANOSLEEP.SYNCS 0x989680 ;  /* 0x009896800000995d */ /* 0x010fea0003900000 */
[----:B------:R-:W4:Y:S02]  /*a640*/  @!P1 SYNCS.PHASECHK.TRANS64 P1, [R3+URZ+0x80], R4 ;  /* 0x00008004030095a7 */ /* 0x000f2400080210ff */
[----:B----4-:R-:W-:Y:S05]  /*a650*/  @!P1 BRA `(.L_x_118) ;  /* 0xfffffffc00ec9947 */ /* 0x010fea000383ffff */
[----:B------:R-:W-:Y:S05]  /*a660*/  BRA `(.L_x_117) ;  /* 0xffffffbc00d07947 */ /* 0x000fea000383ffff */
.L_x_120:
[----:B-1----:R1:W3:Y:S02]  /*a670*/  SYNCS.PHASECHK.TRANS64.TRYWAIT P0, [R118+URZ+0xf0], R0 ;  /* 0x0000f000760075a7 */ /* 0x0022e400080011ff */
[----:B---3--:R-:W-:Y:S05]  /*a680*/  @!P0 NANOSLEEP.SYNCS 0x989680 ;  /* 0x009896800000895d */ /* 0x008fea0003900000 */
[----:B------:R-:W3:Y:S02]  /*a690*/  @!P0 SYNCS.PHASECHK.TRANS64 P0, [R118+URZ+0xf0], R0 ;  /* 0x0000f000760085a7 */ /* 0x000ee400080010ff */
[----:B---3--:R-:W-:Y:S05]  /*a6a0*/  @!P0 BRA `(.L_x_120) ;  /* 0xfffffffc00f08947 */ /* 0x008fea000383ffff */
[----:B------:R-:W-:Y:S05]  /*a6b0*/  BRA `(.L_x_119) ;  /* 0xffffffbc00f87947 */ /* 0x000fea000383ffff */
.L_x_129:
[----:B--2---:R2:W3:Y:S02]  /*a6c0*/  SYNCS.PHASECHK.TRANS64.TRYWAIT P0, [R3+URZ+0x80], R0 ;  /* 0x00008000030075a7 */ /* 0x0044e400080011ff */
[----:B---3--:R-:W-:Y:S05]  /*a6d0*/  @!P0 NANOSLEEP.SYNCS 0x989680 ;  /* 0x009896800000895d */ /* 0x008fea0003900000 */
[----:B------:R-:W3:Y:S02]  /*a6e0*/  @!P0 SYNCS.PHASECHK.TRANS64 P0, [R3+URZ+0x80], R0 ;  /* 0x00008000030085a7 */ /* 0x000ee400080010ff */
[----:B---3--:R-:W-:Y:S05]  /*a6f0*/  @!P0 BRA `(.L_x_129) ;  /* 0xfffffffc00f08947 */ /* 0x008fea000383ffff */
[----:B------:R-:W-:Y:S05]  /*a700*/  BRA `(.L_x_128) ;  /* 0xffffffc800d47947 */ /* 0x000fea000383ffff */
.L_x_137:
[----:B--2---:R2:W3:Y:S02]  /*a710*/  SYNCS.PHASECHK.TRANS64.TRYWAIT P0, [R0+URZ+0x80], R7 ;  /* 0x00008007000075a7 */ /* 0x0044e400080011ff */
[----:B---3--:R-:W-:Y:S05]  /*a720*/  @!P0 NANOSLEEP.SYNCS 0x989680 ;  /* 0x009896800000895d */ /* 0x008fea0003900000 */
[----:B------:R-:W3:Y:S02]  /*a730*/  @!P0 SYNCS.PHASECHK.TRANS64 P0, [R0+URZ+0x80], R7 ;  /* 0x00008007000085a7 */ /* 0x000ee400080010ff */
[----:B---3--:R-:W-:Y:S05]  /*a740*/  @!P0 BRA `(.L_x_137) ;  /* 0xfffffffc00f08947 */ /* 0x008fea000383ffff */
[----:B------:R-:W-:Y:S05]  /*a750*/  BRA `(.L_x_136) ;  /* 0xffffffd400d47947 */ /* 0x000fea000383ffff */
.L_x_145:
[----:B--2---:R2:W3:Y:S02]  /*a760*/  SYNCS.PHASECHK.TRANS64.TRYWAIT P0, [R0+URZ+0x80], R6 ;  /* 0x00008006000075a7 */ /* 0x0044e400080011ff */
[----:B---3--:R-:W-:Y:S05]  /*a770*/  @!P0 NANOSLEEP.SYNCS 0x989680 ;  /* 0x009896800000895d */ /* 0x008fea0003900000 */
[----:B------:R-:W3:Y:S02]  /*a780*/  @!P0 SYNCS.PHASECHK.TRANS64 P0, [R0+URZ+0x80], R6 ;  /* 0x00008006000085a7 */ /* 0x000ee400080010ff */
[----:B---3--:R-:W-:Y:S05]  /*a790*/  @!P0 BRA `(.L_x_145) ;  /* 0xfffffffc00f08947 */ /* 0x008fea000383ffff */
[----:B------:R-:W-:Y:S05]  /*a7a0*/  BRA `(.L_x_144) ;  /* 0xffffffe000d47947 */ /* 0x000fea000383ffff */
        .weak           $__internal_0_$__cuda_sm10x_tcgen05_guardrail_trap_col_being_dealloced_not_returned_by_alloc
        .type           $__internal_0_$__cuda_sm10x_tcgen05_guardrail_trap_col_being_dealloced_not_returned_by_alloc,@function
        .size           $__internal_0_$__cuda_sm10x_tcgen05_guardrail_trap_col_being_dealloced_not_returned_by_alloc,($__internal_1_$__cuda_sm10x_tcgen05_guardrail_trap_phase_invalid_during_alloc - $__internal_0_$__cuda_sm10x_tcgen05_guardrail_trap_col_being_dealloced_not_returned_by_alloc)
$__internal_0_$__cuda_sm10x_tcgen05_guardrail_trap_col_being_dealloced_not_returned_by_alloc:
[----:B------:R-:W-:Y:S05]  /*a7b0*/  BPT.TRAP 0x1 ;  /* 0x000000040000795c */ /* 0x000fea0000300000 */
[----:B------:R-:W-:-:S04]  /*a7c0*/  HFMA2 R3, -RZ, RZ, 0, 0 ;  /* 0x00000000ff037431 */ /* 0x000fc800000001ff */
[----:B------:R-:W-:Y:S05]  /*a7d0*/  RET.REL.NODEC R2 `(_ZN7cutlass13device_kernelINS_4gemm6kernel13GemmUniversalIN4cute5tupleIJiiiiEEENS1_10collective13CollectiveMmaINS1_35MainloopSm100TmaUmmaWarpSpecializedILi8ELi2ELi4ENS5_IJNS4_1CILi2EEENSA_ILi1EEESC_EEEEENS5_IJNSA_ILi256EEENSA_ILi128EEENSA_ILi64EEEEEENS_10bfloat16_tENS5_IJlSC_lEEESJ_SK_NS4_8TiledMMAINS4_8MMA_AtomIJNS4_26SM100_MMA_F16BF16_2x1SM_SSISJ_SJ_fLi256ELi128ELNS4_4UMMA5MajorE0ELSP_0ELNSO_7ScaleInE0ELSQ_0EEEEEENS4_6LayoutINS5_IJSC_SC_SC_EEENS5_IJNSA_ILi0EEESV_SV_EEEEENS5_IJNS4_10UnderscoreESY_SY_EEEEENS4_18SM100_TMA_2SM_LOADENS4_14ComposedLayoutINS4_7SwizzleILi3ELi4ELi3EEENS4_18smem_ptr_flag_bitsILi16EEENST_INS5_IJNSA_ILi8EEESH_EEENS5_IJSH_SC_EEEEEEEvNS4_8identityES11_S1B_vS1C_EENS_8epilogue10collective18CollectiveEpilogueINS1E_23Sm100TmaWarpSpecializedILi4ELi2ELi32ELb1ELb0EEEJNS5_IJSG_SG_SH_EEENS5_IJNST_ISG_SC_EENST_INSA_ILi32EEESC_EEEEESJ_SK_SJ_SK_NS1E_6fusion15FusionCallbacksIS1I_NS1O_23LinCombPerRowBiasEltActINS1E_6thread4ReLuESJ_fSJ_SJ_fLi8ELNS_15FloatRoundStyleE2EEES1J_S1N_JEEENS4_5SM1004TMEM4LOAD26SM100_TMEM_LOAD_32dp32b32xENS4_13SM90_TMA_LOADENS12_INS13_ILi2ELi4ELi3EEES16_NST_INS5_IJS17_S1L_EEENS5_IJS1L_SC_EEEEEEENS4_39AutoVectorizingCopyWithAssumedAlignmentILi128EEENS4_14SM90_TMA_STOREES25_S27_S27_EEEvvEEEEvNT_6ParamsE) ;  /* 0xffffff5802087950 */ /* 0x000fea0003c3ffff */
        .weak           $__internal_1_$__cuda_sm10x_tcgen05_guardrail_trap_phase_invalid_during_alloc
        .type           $__internal_1_$__cuda_sm10x_tcgen05_guardrail_trap_phase_invalid_during_alloc,@function
        .size           $__internal_1_$__cuda_sm10x_tcgen05_guardrail_trap_phase_invalid_during_alloc,($__internal_2_$__cuda_sm10x_tcgen05_guardrail_trap_unallocated_columns_being_dealloced - $__internal_1_$__cuda_sm10x_tcgen05_guardrail_trap_phase_invalid_during_alloc)
$__internal_1_$__cuda_sm10x_tcgen05_guardrail_trap_phase_invalid_during_alloc:
[----:B------:R-:W-:Y:S05]  /*a7e0*/  BPT.TRAP 0x1 ;  /* 0x000000040000795c */ /* 0x000fea0000300000 */
[----:B------:R-:W-:-:S04]  /*a7f0*/  MOV R3, 0x0 ;  /* 0x0000000000037802 */ /* 0x000fc80000000f00 */
[----:B------:R-:W-:Y:S05]  /*a800*/  RET.REL.NODEC R2 `(_ZN7cutlass13device_kernelINS_4gemm6kernel13GemmUniversalIN4cute5tupleIJiiiiEEENS1_10collective13CollectiveMmaINS1_35MainloopSm100TmaUmmaWarpSpecializedILi8ELi2ELi4ENS5_IJNS4_1CILi2EEENSA_ILi1EEESC_EEEEENS5_IJNSA_ILi256EEENSA_ILi128EEENSA_ILi64EEEEEENS_10bfloat16_tENS5_IJlSC_lEEESJ_SK_NS4_8TiledMMAINS4_8MMA_AtomIJNS4_26SM100_MMA_F16BF16_2x1SM_SSISJ_SJ_fLi256ELi128ELNS4_4UMMA5MajorE0ELSP_0ELNSO_7ScaleInE0ELSQ_0EEEEEENS4_6LayoutINS5_IJSC_SC_SC_EEENS5_IJNSA_ILi0EEESV_SV_EEEEENS5_IJNS4_10UnderscoreESY_SY_EEEEENS4_18SM100_TMA_2SM_LOADENS4_14ComposedLayoutINS4_7SwizzleILi3ELi4ELi3EEENS4_18smem_ptr_flag_bitsILi16EEENST_INS5_IJNSA_ILi8EEESH_EEENS5_IJSH_SC_EEEEEEEvNS4_8identityES11_S1B_vS1C_EENS_8epilogue10collective18CollectiveEpilogueINS1E_23Sm100TmaWarpSpecializedILi4ELi2ELi32ELb1ELb0EEEJNS5_IJSG_SG_SH_EEENS5_IJNST_ISG_SC_EENST_INSA_ILi32EEESC_EEEEESJ_SK_SJ_SK_NS1E_6fusion15FusionCallbacksIS1I_NS1O_23LinCombPerRowBiasEltActINS1E_6thread4ReLuESJ_fSJ_SJ_fLi8ELNS_15FloatRoundStyleE2EEES1J_S1N_JEEENS4_5SM1004TMEM4LOAD26SM100_TMEM_LOAD_32dp32b32xENS4_13SM90_TMA_LOADENS12_INS13_ILi2ELi4ELi3EEES16_NST_INS5_IJS17_S1L_EEENS5_IJS1L_SC_EEEEEEENS4_39AutoVectorizingCopyWithAssumedAlignmentILi128EEENS4_14SM90_TMA_STOREES25_S27_S27_EEEvvEEEEvNT_6ParamsE) ;  /* 0xffffff5402fc7950 */ /* 0x000fea0003c3ffff */
        .weak           $__internal_2_$__cuda_sm10x_tcgen05_guardrail_trap_unallocated_columns_being_dealloced
        .type           $__internal_2_$__cuda_sm10x_tcgen05_guardrail_trap_unallocated_columns_being_dealloced,@function
        .size           $__internal_2_$__cuda_sm10x_tcgen05_guardrail_trap_unallocated_columns_being_dealloced,(.L_x_211 - $__internal_2_$__cuda_sm10x_tcgen05_guardrail_trap_unallocated_columns_being_dealloced)
$__internal_2_$__cuda_sm10x_tcgen05_guardrail_trap_unallocated_columns_being_dealloced:
[----:B------:R-:W-:Y:S05]  /*a810*/  BPT.TRAP 0x1 ;  /* 0x000000040000795c */ /* 0x000fea0000300000 */
[----:B------:R-:W-:-:S04]  /*a820*/  HFMA2 R3, -RZ, RZ, 0, 0 ;  /* 0x00000000ff037431 */ /* 0x000fc800000001ff */
[----:B------:R-:W-:Y:S05]  /*a830*/  RET.REL.NODEC R2 `(_ZN7cutlass13device_kernelINS_4gemm6kernel13GemmUniversalIN4cute5tupleIJiiiiEEENS1_10collective13CollectiveMmaINS1_35MainloopSm100TmaUmmaWarpSpecializedILi8ELi2ELi4ENS5_IJNS4_1CILi2EEENSA_ILi1EEESC_EEEEENS5_IJNSA_ILi256EEENSA_ILi128EEENSA_ILi64EEEEEENS_10bfloat16_tENS5_IJlSC_lEEESJ_SK_NS4_8TiledMMAINS4_8MMA_AtomIJNS4_26SM100_MMA_F16BF16_2x1SM_SSISJ_SJ_fLi256ELi128ELNS4_4UMMA5MajorE0ELSP_0ELNSO_7ScaleInE0ELSQ_0EEEEEENS4_6LayoutINS5_IJSC_SC_SC_EEENS5_IJNSA_ILi0EEESV_SV_EEEEENS5_IJNS4_10UnderscoreESY_SY_EEEEENS4_18SM100_TMA_2SM_LOADENS4_14ComposedLayoutINS4_7SwizzleILi3ELi4ELi3EEENS4_18smem_ptr_flag_bitsILi16EEENST_INS5_IJNSA_ILi8EEESH_EEENS5_IJSH_SC_EEEEEEEvNS4_8identityES11_S1B_vS1C_EENS_8epilogue10collective18CollectiveEpilogueINS1E_23Sm100TmaWarpSpecializedILi4ELi2ELi32ELb1ELb0EEEJNS5_IJSG_SG_SH_EEENS5_IJNST_ISG_SC_EENST_INSA_ILi32EEESC_EEEEESJ_SK_SJ_SK_NS1E_6fusion15FusionCallbacksIS1I_NS1O_23LinCombPerRowBiasEltActINS1E_6thread4ReLuESJ_fSJ_SJ_fLi8ELNS_15FloatRoundStyleE2EEES1J_S1N_JEEENS4_5SM1004TMEM4LOAD26SM100_TMEM_LOAD_32dp32b32xENS4_13SM90_TMA_LOADENS12_INS13_ILi2ELi4ELi3EEES16_NST_INS5_IJS17_S1L_EEENS5_IJS1L_SC_EEEEEEENS4_39AutoVectorizingCopyWithAssumedAlignmentILi128EEENS4_14SM90_TMA_STOREES25_S27_S27_EEEvvEEEEvNT_6ParamsE) ;  /* 0xffffff5402f07950 */ /* 0x000fea0003c3ffff */
.L_x_210:
[----:B------:R-:W-:-:S00]  /*a840*/  BRA `(.L_x_210) ;  /* 0xfffffffc00fc7947 */ /* 0x000fc0000383ffff */
[----:B------:R-:W-:-:S00]  /*a850*/  NOP ;  /* 0x0000000000007918 */ /* 0x000fc00000000000 */
        /* <DEDUP_REMOVED lines=10> */
.L_x_211:


//--------------------- .nv.global.init           --------------------------
	.section	.nv.global.init,"aw",@progbits
.nv.global.init:
	.type		$str$27,@object
	.size		$str$27,($str$28 - $str$27)
$str$27:
        /*0000*/ 	.byte	0x28, 0x61, 0x64, 0x64, 0x72, 0x65, 0x73, 0x73, 0x20, 0x26, 0x20, 0x6d, 0x61, 0x73, 0x6b, 0x29
        /*0010*/ 	.byte	0x20, 0x3d, 0x3d, 0x20, 0x30, 0x00
	.type		$str$28,@object
	.size		$str$28,($str$26 - $str$28)
$str$28:
        /*0016*/ 	.byte	0x2f, 0x74, 0x6d, 0x70, 0x2f, 0x63, 0x75, 0x74, 0x6c, 0x61, 0x73, 0x73, 0x5f, 0x73, 0x77, 0x65
        /*0026*/ 	.byte	0x65, 0x70, 0x5f, 0x73, 0x72, 0x63, 0x2f, 0x69, 0x6e, 0x63, 0x6c, 0x75, 0x64, 0x65, 0x2f, 0x63
        /*0036*/ 	.byte	0x75, 0x74, 0x65, 0x2f, 0x70, 0x6f, 0x69, 0x6e, 0x74, 0x65, 0x72, 0x5f, 0x66, 0x6c, 0x61, 0x67
        /*0046*/ 	.byte	0x67, 0x65, 0x64, 0x2e, 0x68, 0x70, 0x70, 0x00
	.type		$str$26,@object
	.size		$str$26,($str$25 - $str$26)
$str$26:
        /*004e*/ 	.byte	0x2f, 0x74, 0x6d, 0x70, 0x2f, 0x63, 0x75, 0x74, 0x6c, 0x61, 0x73, 0x73, 0x5f, 0x73, 0x77, 0x65
        /*005e*/ 	.byte	0x65, 0x70, 0x5f, 0x73, 0x72, 0x63, 0x2f, 0x69, 0x6e, 0x63, 0x6c, 0x75, 0x64, 0x65, 0x2f, 0x63
        /*006e*/ 	.byte	0x75, 0x74, 0x65, 0x2f, 0x61, 0x74, 0x6f, 0x6d, 0x2f, 0x63, 0x6f, 0x70, 0x79, 0x5f, 0x74, 0x72
        /*007e*/ 	.byte	0x61, 0x69, 0x74, 0x73, 0x5f, 0x73, 0x6d, 0x31, 0x30, 0x30, 0x2e, 0x68, 0x70, 0x70, 0x00
	.type		$str$25,@object
	.size		$str$25,(__unnamed_1 - $str$25)
$str$25:
        /*008d*/ 	.byte	0x28, 0x28, 0x75, 0x69, 0x6e, 0x74, 0x33, 0x32, 0x5f, 0x74, 0x28, 0x74, 0x68, 0x72, 0x65, 0x61
        /*009d*/ 	.byte	0x64, 0x49, 0x64, 0x78, 0x2e, 0x78, 0x29, 0x20, 0x2f, 0x20, 0x33, 0x32, 0x29, 0x20, 0x25, 0x20
        /*00ad*/ 	.byte	0x34, 0x29, 0x20, 0x3d, 0x3d, 0x20, 0x28, 0x28, 0x28, 0x74, 0x6d, 0x65, 0x6d, 0x5f, 0x61, 0x64
        /*00bd*/ 	.byte	0x64, 0x72, 0x20, 0x3e, 0x3e, 0x20, 0x31, 0x36, 0x29, 0x20, 0x2f, 0x20, 0x33, 0x32, 0x29, 0x20
        /*00cd*/ 	.byte	0x25, 0x20, 0x34, 0x29, 0x00
	.type		__unnamed_1,@object
	.size		__unnamed_1,(__unnamed_2 - __unnamed_1)
__unnamed_1:
        /*00d2*/ 	.byte	0x61, 0x75, 0x74, 0x6f, 0x20, 0x63, 0x75, 0x74, 0x65, 0x3a, 0x3a, 0x61, 0x73, 0x5f, 0x70, 0x6f
        /* <DEDUP_REMOVED lines=24> */
        /*0262*/ 	.byte	0x34, 0x30, 0x39, 0x36, 0x3e, 0x3e, 0x3e, 0x3e, 0x5d, 0x00
	.type		__unnamed_2,@object
	.size		__unnamed_2,(.L_2 - __unnamed_2)
__unnamed_2:
        /* <DEDUP_REMOVED lines=42> */
        /*050c*/ 	.byte	0x3e, 0x3e, 0x5d, 0x00
.L_2:


//--------------------- .nv.shared._ZN7cutlass13device_kernelINS_4gemm6kernel13GemmUniversalIN4cute5tupleIJiiiiEEENS1_10collective13CollectiveMmaINS1_35MainloopSm100TmaUmmaWarpSpecializedILi8ELi2ELi4ENS5_IJNS4_1CILi2EEENSA_ILi1EEESC_EEEEENS5_IJNSA_ILi256EEENSA_ILi128EEENSA_ILi64EEEEEENS_10bfloat16_tENS5_IJlSC_lEEESJ_SK_NS4_8TiledMMAINS4_8MMA_AtomIJNS4_26SM100_MMA_F16BF16_2x1SM_SSISJ_SJ_fLi256ELi128ELNS4_4UMMA5MajorE0ELSP_0ELNSO_7ScaleInE0ELSQ_0EEEEEENS4_6LayoutINS5_IJSC_SC_SC_EEENS5_IJNSA_ILi0EEESV_SV_EEEEENS5_IJNS4_10UnderscoreESY_SY_EEEEENS4_18SM100_TMA_2SM_LOADENS4_14ComposedLayoutINS4_7SwizzleILi3ELi4ELi3EEENS4_18smem_ptr_flag_bitsILi16EEENST_INS5_IJNSA_ILi8EEESH_EEENS5_IJSH_SC_EEEEEEEvNS4_8identityES11_S1B_vS1C_EENS_8epilogue10collective18CollectiveEpilogueINS1E_23Sm100TmaWarpSpecializedILi4ELi2ELi32ELb1ELb0EEEJNS5_IJSG_SG_SH_EEENS5_IJNST_ISG_SC_EENST_INSA_ILi32EEESC_EEEEESJ_SK_SJ_SK_NS1E_6fusion15FusionCallbacksIS1I_NS1O_23LinCombPerRowBiasEltActINS1E_6thread4ReLuESJ_fSJ_SJ_fLi8ELNS_15FloatRoundStyleE2EEES1J_S1N_JEEENS4_5SM1004TMEM4LOAD26SM100_TMEM_LOAD_32dp32b32xENS4_13SM90_TMA_LOADENS12_INS13_ILi2ELi4ELi3EEES16_NST_INS5_IJS17_S1L_EEENS5_IJS1L_SC_EEEEEEENS4_39AutoVectorizingCopyWithAssumedAlignmentILi128EEENS4_14SM90_TMA_STOREES25_S27_S27_EEEvvEEEEvNT_6ParamsE --------------------------
	.section	.nv.shared._ZN7cutlass13device_kernelINS_4gemm6kernel13GemmUniversalIN4cute5tupleIJiiiiEEENS1_10collective13CollectiveMmaINS1_35MainloopSm100TmaUmmaWarpSpecializedILi8ELi2ELi4ENS5_IJNS4_1CILi2EEENSA_ILi1EEESC_EEEEENS5_IJNSA_ILi256EEENSA_ILi128EEENSA_ILi64EEEEEENS_10bfloat16_tENS5_IJlSC_lEEESJ_SK_NS4_8TiledMMAINS4_8MMA_AtomIJNS4_26SM100_MMA_F16BF16_2x1SM_SSISJ_SJ_fLi256ELi128ELNS4_4UMMA5MajorE0ELSP_0ELNSO_7ScaleInE0ELSQ_0EEEEEENS4_6LayoutINS5_IJSC_SC_SC_EEENS5_IJNSA_ILi0EEESV_SV_EEEEENS5_IJNS4_10UnderscoreESY_SY_EEEEENS4_18SM100_TMA_2SM_LOADENS4_14ComposedLayoutINS4_7SwizzleILi3ELi4ELi3EEENS4_18smem_ptr_flag_bitsILi16EEENST_INS5_IJNSA_ILi8EEESH_EEENS5_IJSH_SC_EEEEEEEvNS4_8identityES11_S1B_vS1C_EENS_8epilogue10collective18CollectiveEpilogueINS1E_23Sm100TmaWarpSpecializedILi4ELi2ELi32ELb1ELb0EEEJNS5_IJSG_SG_SH_EEENS5_IJNST_ISG_SC_EENST_INSA_ILi32EEESC_EEEEESJ_SK_SJ_SK_NS1E_6fusion15FusionCallbacksIS1I_NS1O_23LinCombPerRowBiasEltActINS1E_6thread4ReLuESJ_fSJ_SJ_fLi8ELNS_15FloatRoundStyleE2EEES1J_S1N_JEEENS4_5SM1004TMEM4LOAD26SM100_TMEM_LOAD_32dp32b32xENS4_13SM90_TMA_LOADENS12_INS13_ILi2ELi4ELi3EEES16_NST_INS5_IJS17_S1L_EEENS5_IJS1L_SC_EEEEEEENS4_39AutoVectorizingCopyWithAssumedAlignmentILi128EEENS4_14SM90_TMA_STOREES25_S27_S27_EEEvvEEEEvNT_6ParamsE,"aw",@nobits
	.sectionflags	@""
	.align	16
	.zero		1024


//--------------------- .nv.shared.reserved.0     --------------------------
	.section	.nv.shared.reserved.0,"aw",@nobits
	.weak		__nv_reservedSMEM_offset_0_alias
	.size		__nv_reservedSMEM_offset_0_alias, 0, 64
	.other		__nv_reservedSMEM_offset_0_alias,@"STO_CUDA_RESERVED_SHARED STV_DEFAULT"
__nv_reservedSMEM_offset_0_alias:
	.zero		0
.nv.shared.reserved.0:
	.zero		64
	.weak		__nv_reservedSMEM_tcgen05_partition
	.type		__nv_reservedSMEM_tcgen05_partition,@object
	.size		__nv_reservedSMEM_tcgen05_partition,(.L_0 - __nv_reservedSMEM_tcgen05_partition)
__nv_reservedSMEM_tcgen05_partition:
	.zero		32
.L_0:


//--------------------- .nv.global                --------------------------
	.section	.nv.global,"aw",@nobits
.nv.global:
	.type		_ZN39_INTERNAL_bb31af77_4_k_cu_b9e56dda_29714cute1_E,@object
	.size		_ZN39_INTERNAL_bb31af77_4_k_cu_b9e56dda_29714cute1_E,(_ZN39_INTERNAL_bb31af77_4_k_cu_b9e56dda_29714cuda3std3__45__cpo6cbeginE - _ZN39_INTERNAL_bb31af77_4_k_cu_b9e56dda_29714cute1_E)
_ZN39_INTERNAL_bb31af77_4_k_cu_b9e56dda_29714cute1_E:
	.zero		1
	.type		_ZN39_INTERNAL_bb31af77_4_k_cu_b9e56dda_29714cuda3std3__45__cpo6cbeginE,@object
	.size		_ZN39_INTERNAL_bb31af77_4_k_cu_b9e56dda_29714cuda3std3__45__cpo6cbeginE,(_ZN39_INTERNAL_bb31af77_4_k_cu_b9e56dda_29714cuda3std3__48in_placeE - _ZN39_INTERNAL_bb31af77_4_k_cu_b9e56dda_29714cuda3std3__45__cpo6cbeginE)
_ZN39_INTERNAL_bb31af77_4_k_cu_b9e56dda_29714cuda3std3__45__cpo6cbeginE:
	.zero		1
	.type		_ZN39_INTERNAL_bb31af77_4_k_cu_b9e56dda_29714cuda3std3__48in_placeE,@object
	.size		_ZN39_INTERNAL_bb31af77_4_k_cu_b9e56dda_29714cuda3std3__48in_placeE,(_ZN39_INTERNAL_bb31af77_4_k_cu_b9e56dda_29714cuda3std6ranges3__45__cpo9iter_moveE - _ZN39_INTERNAL_bb31af77_4_k_cu_b9e56dda_29714cuda3std3__48in_placeE)
_ZN39_INTERNAL_bb31af77_4_k_cu_b9e56dda_29714cuda3std3__48in_placeE:
	.zero		1
	.type		_ZN39_INTERNAL_bb31af77_4_k_cu_b9e56dda_29714cuda3std6ranges3__45__cpo9iter_moveE,@object
	.size		_ZN39_INTERNAL_bb31af77_4_k_cu_b9e56dda_29714cuda3std6ranges3__45__cpo9iter_moveE,(_ZN39_INTERNAL_bb31af77_4_k_cu_b9e56dda_29714cuda3std3__45__cpo5beginE - _ZN39_INTERNAL_bb31af77_4_k_cu_b9e56dda_29714cuda3std6ranges3__45__cpo9iter_moveE)
_ZN39_INTERNAL_bb31af77_4_k_cu_b9e56dda_29714cuda3std6ranges3__45__cpo9iter_moveE:
	.zero		1
	.type		_ZN39_INTERNAL_bb31af77_4_k_cu_b9e56dda_29714cuda3std3__45__cpo5beginE,@object
	.size		_ZN39_INTERNAL_bb31af77_4_k_cu_b9e56dda_29714cuda3std3__45__cpo5beginE,(_ZN39_INTERNAL_bb31af77_4_k_cu_b9e56dda_29714cuda3std3__441_GLOBAL__N__bb31af77_4_k_cu_b9e56dda_29716ignoreE - _ZN39_INTERNAL_bb31af77_4_k_cu_b9e56dda_29714cuda3std3__45__cpo5beginE)
_ZN39_INTERNAL_bb31af77_4_k_cu_b9e56dda_29714cuda3std3__45__cpo5beginE:
	.zero		1
	.type		_ZN39_INTERNAL_bb31af77_4_k_cu_b9e56dda_29714cuda3std3__441_GLOBAL__N__bb31af77_4_k_cu_b9e56dda_29716ignoreE,@object
	.size		_ZN39_INTERNAL_bb31af77_4_k_cu_b9e56dda_29714cuda3std3__441_GLOBAL__N__bb31af77_4_k_cu_b9e56dda_29716ignoreE,(_ZN39_INTERNAL_bb31af77_4_k_cu_b9e56dda_29714cute7productE - _ZN39_INTERNAL_bb31af77_4_k_cu_b9e56dda_29714cuda3std3__441_GLOBAL__N__bb31af77_4_k_cu_b9e56dda_29716ignoreE)
_ZN39_INTERNAL_bb31af77_4_k_cu_b9e56dda_29714cuda3std3__441_GLOBAL__N__bb31af77_4_k_cu_b9e56dda_29716ignoreE:
	.zero		1
	.type		_ZN39_INTERNAL_bb31af77_4_k_cu_b9e56dda_29714cute7productE,@object
	.size		_ZN39_INTERNAL_bb31af77_4_k_cu_b9e56dda_29714cute7productE,(_ZN39_INTERNAL_bb31af77_4_k_cu_b9e56dda_29714cuda3std3__45__cpo3endE - _ZN39_INTERNAL_bb31af77_4_k_cu_b9e56dda_29714cute7productE)
_ZN39_INTERNAL_bb31af77_4_k_cu_b9e56dda_29714cute7productE:
	.zero		1
	.type		_ZN39_INTERNAL_bb31af77_4_k_cu_b9e56dda_29714cuda3std3__45__cpo3endE,@object
	.size		_ZN39_INTERNAL_bb31af77_4_k_cu_b9e56dda_29714cuda3std3__45__cpo3endE,(_ZN39_INTERNAL_bb31af77_4_k_cu_b9e56dda_29714cuda3std3__419piecewise_constructE - _ZN39_INTERNAL_bb31af77_4_k_cu_b9e56dda_29714cuda3std3__45__cpo3endE)
_ZN39_INTERNAL_bb31af77_4_k_cu_b9e56dda_29714cuda3std3__45__cpo3endE:
	.zero		1
	.type		_ZN39_INTERNAL_bb31af77_4_k_cu_b9e56dda_29714cuda3std3__419piecewise_constructE,@object
	.size		_ZN39_INTERNAL_bb31af77_4_k_cu_b9e56dda_29714cuda3std3__419piecewise_constructE,(_ZN39_INTERNAL_bb31af77_4_k_cu_b9e56dda_29714cuda3std3__45__cpo4cendE - _ZN39_INTERNAL_bb31af77_4_k_cu_b9e56dda_29714cuda3std3__419piecewise_constructE)
_ZN39_INTERNAL_bb31af77_4_k_cu_b9e56dda_29714cuda3std3__419piecewise_constructE:
	.zero		1
	.type		_ZN39_INTERNAL_bb31af77_4_k_cu_b9e56dda_29714cuda3std3__45__cpo4cendE,@object
	.size		_ZN39_INTERNAL_bb31af77_4_k_cu_b9e56dda_29714cuda3std3__45__cpo4cendE,(_ZN39_INTERNAL_bb31af77_4_k_cu_b9e56dda_29714cuda3std6ranges3__45__cpo4swapE - _ZN39_INTERNAL_bb31af77_4_k_cu_b9e56dda_29714cuda3std3__45__cpo4cendE)
_ZN39_INTERNAL_bb31af77_4_k_cu_b9e56dda_29714cuda3std3__45__cpo4cendE:
	.zero		1
	.type		_ZN39_INTERNAL_bb31af77_4_k_cu_b9e56dda_29714cuda3std6ranges3__45__cpo4swapE,@object
	.size		_ZN39_INTERNAL_bb31af77_4_k_cu_b9e56dda_29714cuda3std6ranges3__45__cpo4swapE,(.L_10 - _ZN39_INTERNAL_bb31af77_4_k_cu_b9e56dda_29714cuda3std6ranges3__45__cpo4swapE)
_ZN39_INTERNAL_bb31af77_4_k_cu_b9e56dda_29714cuda3std6ranges3__45__cpo4swapE:
	.zero		1
.L_10:


//--------------------- .nv.constant0._ZN7cutlass13device_kernelINS_4gemm6kernel13GemmUniversalIN4cute5tupleIJiiiiEEENS1_10collective13CollectiveMmaINS1_35MainloopSm100TmaUmmaWarpSpecializedILi8ELi2ELi4ENS5_IJNS4_1CILi2EEENSA_ILi1EEESC_EEEEENS5_IJNSA_ILi256EEENSA_ILi128EEENSA_ILi64EEEEEENS_10bfloat16_tENS5_IJlSC_lEEESJ_SK_NS4_8TiledMMAINS4_8MMA_AtomIJNS4_26SM100_MMA_F16BF16_2x1SM_SSISJ_SJ_fLi256ELi128ELNS4_4UMMA5MajorE0ELSP_0ELNSO_7ScaleInE0ELSQ_0EEEEEENS4_6LayoutINS5_IJSC_SC_SC_EEENS5_IJNSA_ILi0EEESV_SV_EEEEENS5_IJNS4_10UnderscoreESY_SY_EEEEENS4_18SM100_TMA_2SM_LOADENS4_14ComposedLayoutINS4_7SwizzleILi3ELi4ELi3EEENS4_18smem_ptr_flag_bitsILi16EEENST_INS5_IJNSA_ILi8EEESH_EEENS5_IJSH_SC_EEEEEEEvNS4_8identityES11_S1B_vS1C_EENS_8epilogue10collective18CollectiveEpilogueINS1E_23Sm100TmaWarpSpecializedILi4ELi2ELi32ELb1ELb0EEEJNS5_IJSG_SG_SH_EEENS5_IJNST_ISG_SC_EENST_INSA_ILi32EEESC_EEEEESJ_SK_SJ_SK_NS1E_6fusion15FusionCallbacksIS1I_NS1O_23LinCombPerRowBiasEltActINS1E_6thread4ReLuESJ_fSJ_SJ_fLi8ELNS_15FloatRoundStyleE2EEES1J_S1N_JEEENS4_5SM1004TMEM4LOAD26SM100_TMEM_LOAD_32dp32b32xENS4_13SM90_TMA_LOADENS12_INS13_ILi2ELi4ELi3EEES16_NST_INS5_IJS17_S1L_EEENS5_IJS1L_SC_EEEEEEENS4_39AutoVectorizingCopyWithAssumedAlignmentILi128EEENS4_14SM90_TMA_STOREES25_S27_S27_EEEvvEEEEvNT_6ParamsE --------------------------
	.section	.nv.constant0._ZN7cutlass13device_kernelINS_4gemm6kernel13GemmUniversalIN4cute5tupleIJiiiiEEENS1_10collective13CollectiveMmaINS1_35MainloopSm100TmaUmmaWarpSpecializedILi8ELi2ELi4ENS5_IJNS4_1CILi2EEENSA_ILi1EEESC_EEEEENS5_IJNSA_ILi256EEENSA_ILi128EEENSA_ILi64EEEEEENS_10bfloat16_tENS5_IJlSC_lEEESJ_SK_NS4_8TiledMMAINS4_8MMA_AtomIJNS4_26SM100_MMA_F16BF16_2x1SM_SSISJ_SJ_fLi256ELi128ELNS4_4UMMA5MajorE0ELSP_0ELNSO_7ScaleInE0ELSQ_0EEEEEENS4_6LayoutINS5_IJSC_SC_SC_EEENS5_IJNSA_ILi0EEESV_SV_EEEEENS5_IJNS4_10UnderscoreESY_SY_EEEEENS4_18SM100_TMA_2SM_LOADENS4_14ComposedLayoutINS4_7SwizzleILi3ELi4ELi3EEENS4_18smem_ptr_flag_bitsILi16EEENST_INS5_IJNSA_ILi8EEESH_EEENS5_IJSH_SC_EEEEEEEvNS4_8identityES11_S1B_vS1C_EENS_8epilogue10collective18CollectiveEpilogueINS1E_23Sm100TmaWarpSpecializedILi4ELi2ELi32ELb1ELb0EEEJNS5_IJSG_SG_SH_EEENS5_IJNST_ISG_SC_EENST_INSA_ILi32EEESC_EEEEESJ_SK_SJ_SK_NS1E_6fusion15FusionCallbacksIS1I_NS1O_23LinCombPerRowBiasEltActINS1E_6thread4ReLuESJ_fSJ_SJ_fLi8ELNS_15FloatRoundStyleE2EEES1J_S1N_JEEENS4_5SM1004TMEM4LOAD26SM100_TMEM_LOAD_32dp32b32xENS4_13SM90_TMA_LOADENS12_INS13_ILi2ELi4ELi3EEES16_NST_INS5_IJS17_S1L_EEENS5_IJS1L_SC_EEEEEEENS4_39AutoVectorizingCopyWithAssumedAlignmentILi128EEENS4_14SM90_TMA_STOREES25_S27_S27_EEEvvEEEEvNT_6ParamsE,"a",@progbits
	.sectionflags	@""
	.align	4
.nv.constant0._ZN7cutlass13device_kernelINS_4gemm6kernel13GemmUniversalIN4cute5tupleIJiiiiEEENS1_10collective13CollectiveMmaINS1_35MainloopSm100TmaUmmaWarpSpecializedILi8ELi2ELi4ENS5_IJNS4_1CILi2EEENSA_ILi1EEESC_EEEEENS5_IJNSA_ILi256EEENSA_ILi128EEENSA_ILi64EEEEEENS_10bfloat16_tENS5_IJlSC_lEEESJ_SK_NS4_8TiledMMAINS4_8MMA_AtomIJNS4_26SM100_MMA_F16BF16_2x1SM_SSISJ_SJ_fLi256ELi128ELNS4_4UMMA5MajorE0ELSP_0ELNSO_7ScaleInE0ELSQ_0EEEEEENS4_6LayoutINS5_IJSC_SC_SC_EEENS5_IJNSA_ILi0EEESV_SV_EEEEENS5_IJNS4_10UnderscoreESY_SY_EEEEENS4_18SM100_TMA_2SM_LOADENS4_14ComposedLayoutINS4_7SwizzleILi3ELi4ELi3EEENS4_18smem_ptr_flag_bitsILi16EEENST_INS5_IJNSA_ILi8EEESH_EEENS5_IJSH_SC_EEEEEEEvNS4_8identityES11_S1B_vS1C_EENS_8epilogue10collective18CollectiveEpilogueINS1E_23Sm100TmaWarpSpecializedILi4ELi2ELi32ELb1ELb0EEEJNS5_IJSG_SG_SH_EEENS5_IJNST_ISG_SC_EENST_INSA_ILi32EEESC_EEEEESJ_SK_SJ_SK_NS1E_6fusion15FusionCallbacksIS1I_NS1O_23LinCombPerRowBiasEltActINS1E_6thread4ReLuESJ_fSJ_SJ_fLi8ELNS_15FloatRoundStyleE2EEES1J_S1N_JEEENS4_5SM1004TMEM4LOAD26SM100_TMEM_LOAD_32dp32b32xENS4_13SM90_TMA_LOADENS12_INS13_ILi2ELi4ELi3EEES16_NST_INS5_IJS17_S1L_EEENS5_IJS1L_SC_EEEEEEENS4_39AutoVectorizingCopyWithAssumedAlignmentILi128EEENS4_14SM90_TMA_STOREES25_S27_S27_EEEvvEEEEvNT_6ParamsE:
	.zero		2944


//--------------------- SYMBOLS --------------------------

	.type		.nv.reservedSmem.offset0,@object
	.size		.nv.reservedSmem.offset0,0x4
	.type		.nv.reservedSmem.cap,@object
	.size		.nv.reservedSmem.cap,0x4
	.type		__assertfail,@function
